def gluon_tcgen05(
    a_ptr,
    b_ptr,
    c_ptr,
    M,
    N,
    K,
    stride_am,
    stride_bk,
    stride_cm,
    BLOCK_M: gl.constexpr,
    BLOCK_N: gl.constexpr,
    BLOCK_K: gl.constexpr,
    DTYPE: gl.constexpr,
    A_LAYOUT: gl.constexpr,
    B_LAYOUT: gl.constexpr,
    C_LAYOUT: gl.constexpr,
    B_SHAPE: gl.constexpr,
    TMEM_LAYOUT: gl.constexpr,
    TMEM_REG: gl.constexpr,
    TRANS_B: gl.constexpr,
    NUM_BUFFERS: gl.constexpr,
):
    a_desc = tma.make_tensor_descriptor(
        a_ptr, [M, K], [stride_am, 1], [BLOCK_M, BLOCK_K], A_LAYOUT
    )
    b_desc = tma.make_tensor_descriptor(
        b_ptr,
        [N, K] if TRANS_B else [K, N],
        [stride_bk, 1],
        B_SHAPE,
        B_LAYOUT,
    )
    c_desc = tma.make_tensor_descriptor(
        c_ptr, [M, N], [stride_cm, 1], [BLOCK_M, BLOCK_N], C_LAYOUT
    )

    a_bufs = gl.allocate_shared_memory(
        DTYPE, [NUM_BUFFERS, BLOCK_M, BLOCK_K], A_LAYOUT
    )
    b_bufs = gl.allocate_shared_memory(DTYPE, [NUM_BUFFERS] + B_SHAPE, B_LAYOUT)

    pid_m = gl.program_id(0)
    pid_n = gl.program_id(1)
    off_m = pid_m * BLOCK_M
    off_n = pid_n * BLOCK_N

    tma_bars = gl.allocate_shared_memory(
        gl.int64, [NUM_BUFFERS, 1], mbarrier.MBarrierLayout()
    )
    mma_bars = gl.allocate_shared_memory(
        gl.int64, [NUM_BUFFERS, 1], mbarrier.MBarrierLayout()
    )
    for i in gl.static_range(NUM_BUFFERS):
        mbarrier.init(tma_bars.index(i), count=1)
        mbarrier.init(mma_bars.index(i), count=1)

    acc_tmem = allocate_tensor_memory(gl.float32, [BLOCK_M, BLOCK_N], TMEM_LAYOUT)
    idx = 0
    phase = 0
    use_acc = False
    for k in range(0, K, BLOCK_K):
        a = a_bufs.index(idx)
        b = b_bufs.index(idx)
        tma_bar = tma_bars.index(idx)
        mma_bar = mma_bars.index(idx)
        mbarrier.expect(
            tma_bar, a_desc.block_type.nbytes + b_desc.block_type.nbytes
        )
        tma.async_copy_global_to_shared(a_desc, [off_m, k], tma_bar, a)
        tma.async_copy_global_to_shared(
            b_desc, [off_n, k] if TRANS_B else [k, off_n], tma_bar, b
        )
        mbarrier.wait(tma_bar, phase=phase)

        if TRANS_B:
            b = b.permute((1, 0))
        tcgen05_mma(a, b, acc_tmem, use_acc=use_acc)
        tcgen05_commit(mma_bar)
        mbarrier.wait(mma_bar, phase=phase)
        use_acc = True

        idx += 1
        if idx == NUM_BUFFERS:
            idx = 0
            phase ^= 1

    for i in gl.static_range(NUM_BUFFERS):
        mbarrier.invalidate(tma_bars.index(i))
        mbarrier.invalidate(mma_bars.index(i))

    acc = acc_tmem.load(TMEM_REG)
    c_smem = gl.allocate_shared_memory(DTYPE, [BLOCK_M, BLOCK_N], C_LAYOUT)
    c_smem.store(acc.to(DTYPE))
    fence_async_shared()
    tma.async_copy_shared_to_global(c_desc, [off_m, off_n], c_smem)
    tma.store_wait(pendings=0)

# config = {"BLOCK_K": 128, "BLOCK_M": 64, "BLOCK_N": 128, "arch": "sm_100", "dtype": "fp16", "num_buffers": 4, "num_warps": 8, "trans_b": 1}
# arch = sm_100


// ===== COMPILED SASS (sm_100a) =====

	.target	sm_100a

	.elftype	@"ET_EXEC"


//--------------------- .note.nv.tkinfo           --------------------------
	.section	.note.nv.tkinfo,"",@"SHT_NOTE"
	.sectionflags	@"SHF_NOTE_NV_TKINFO"
	.tkinfo
        /*0018*/ 	.word	0x00000081
        /*0030*/ 	.string	""
        /*0030*/ 	.string	"ptxas-blackwell"
        /*0030*/ 	.string	"Cuda compilation tools, release 12.9, V12.9.86"
        /*0030*/ 	.string	"Build cuda_12.9.r12.9/compiler.36037853_0"
        /*0030*/ 	.string	"-v  -suppress-debug-info  -lineinfo  -arch sm_100a "



//--------------------- .note.nv.cuver            --------------------------
	.section	.note.nv.cuver,"",@"SHT_NOTE"
	.sectionflags	@"SHF_NOTE_NV_CUVER"
        /*0018*/ 	.short	0x0001
        /*001a*/ 	.short	0x0064
        /*001c*/ 	.short	0x0001
        /*001e*/ 	.short	0x0000
        /*0020*/ 	.short	0x0001
        /*0022*/ 	.short	0x0000


//--------------------- .nv.info                  --------------------------
	.section	.nv.info,"",@"SHT_CUDA_INFO"
	.align	4


	//----- nvinfo : EIATTR_REGCOUNT
	.align		4
        /*0000*/ 	.byte	0x04, 0x2f
        /*0002*/ 	.short	(.L_4 - .L_3)
	.align		4
.L_3:
        /*0004*/ 	.word	index@(gluon_tcgen05)
        /*0008*/ 	.word	0x00000027


	//----- nvinfo : EIATTR_FRAME_SIZE
	.align		4
.L_4:
        /*000c*/ 	.byte	0x04, 0x11
        /*000e*/ 	.short	(.L_6 - .L_5)
	.align		4
.L_5:
        /*0010*/ 	.word	index@($__internal_2_$__cuda_sm10x_tcgen05_guardrail_trap_unallocated_columns_being_dealloced)
        /*0014*/ 	.word	0x00000000


	//----- nvinfo : EIATTR_FRAME_SIZE
	.align		4
.L_6:
        /*0018*/ 	.byte	0x04, 0x11
        /*001a*/ 	.short	(.L_8 - .L_7)
	.align		4
.L_7:
        /*001c*/ 	.word	index@($__internal_1_$__cuda_sm10x_tcgen05_guardrail_trap_phase_invalid_during_alloc)
        /*0020*/ 	.word	0x00000000


	//----- nvinfo : EIATTR_FRAME_SIZE
	.align		4
.L_8:
        /*0024*/ 	.byte	0x04, 0x11
        /*0026*/ 	.short	(.L_10 - .L_9)
	.align		4
.L_9:
        /*0028*/ 	.word	index@($__internal_0_$__cuda_sm10x_tcgen05_guardrail_trap_col_being_dealloced_not_returned_by_alloc)
        /*002c*/ 	.word	0x00000000


	//----- nvinfo : EIATTR_FRAME_SIZE
	.align		4
.L_10:
        /*0030*/ 	.byte	0x04, 0x11
        /*0032*/ 	.short	(.L_12 - .L_11)
	.align		4
.L_11:
        /*0034*/ 	.word	index@(gluon_tcgen05)
        /*0038*/ 	.word	0x00000000


	//----- nvinfo : EIATTR_MIN_STACK_SIZE
	.align		4
.L_12:
        /*003c*/ 	.byte	0x04, 0x12
        /*003e*/ 	.short	(.L_14 - .L_13)
	.align		4
.L_13:
        /*0040*/ 	.word	index@(gluon_tcgen05)
        /*0044*/ 	.word	0x00000000
.L_14:


//--------------------- .nv.info.gluon_tcgen05    --------------------------
	.section	.nv.info.gluon_tcgen05,"",@"SHT_CUDA_INFO"
	.sectionflags	@""
	.align	4


	//----- nvinfo : EIATTR_CUDA_API_VERSION
	.align		4
        /*0000*/ 	.byte	0x04, 0x37
        /*0002*/ 	.short	(.L_16 - .L_15)
.L_15:
        /*0004*/ 	.word	0x00000081


	//----- nvinfo : EIATTR_KPARAM_INFO
	.align		4
.L_16:
        /*0008*/ 	.byte	0x04, 0x17
        /*000a*/ 	.short	(.L_18 - .L_17)
.L_17:
        /*000c*/ 	.word	0x00000000
        /*0010*/ 	.short	0x000a
        /*0012*/ 	.short	0x0048
        /*0014*/ 	.byte	0x00, 0xf4, 0x21, 0x00


	//----- nvinfo : EIATTR_KPARAM_INFO
	.align		4
.L_18:
        /*0018*/ 	.byte	0x04, 0x17
        /*001a*/ 	.short	(.L_20 - .L_19)
.L_19:
        /*001c*/ 	.word	0x00000000
        /*0020*/ 	.short	0x0009
        /*0022*/ 	.short	0x0040
        /*0024*/ 	.byte	0x00, 0xf4, 0x21, 0x00


	//----- nvinfo : EIATTR_KPARAM_INFO
	.align		4
.L_20:
        /*0028*/ 	.byte	0x04, 0x17
        /*002a*/ 	.short	(.L_22 - .L_21)
.L_21:
        /*002c*/ 	.word	0x00000000
        /*0030*/ 	.short	0x0008
        /*0032*/ 	.short	0x0038
        /*0034*/ 	.byte	0x00, 0xf0, 0x21, 0x00


	//----- nvinfo : EIATTR_KPARAM_INFO
	.align		4
.L_22:
        /*0038*/ 	.byte	0x04, 0x17
        /*003a*/ 	.short	(.L_24 - .L_23)
.L_23:
        /*003c*/ 	.word	0x00000000
        /*0040*/ 	.short	0x0007
        /*0042*/ 	.short	0x0030
        /*0044*/ 	.byte	0x00, 0xf0, 0x21, 0x00


	//----- nvinfo : EIATTR_KPARAM_INFO
	.align		4
.L_24:
        /*0048*/ 	.byte	0x04, 0x17
        /*004a*/ 	.short	(.L_26 - .L_25)
.L_25:
        /*004c*/ 	.word	0x00000000
        /*0050*/ 	.short	0x0006
        /*0052*/ 	.short	0x0028
        /*0054*/ 	.byte	0x00, 0xf0, 0x21, 0x00


	//----- nvinfo : EIATTR_KPARAM_INFO
	.align		4
.L_26:
        /*0058*/ 	.byte	0x04, 0x17
        /*005a*/ 	.short	(.L_28 - .L_27)
.L_27:
        /*005c*/ 	.word	0x00000000
        /*0060*/ 	.short	0x0005
        /*0062*/ 	.short	0x0020
        /*0064*/ 	.byte	0x00, 0xf0, 0x11, 0x00


	//----- nvinfo : EIATTR_KPARAM_INFO
	.align		4
.L_28:
        /*0068*/ 	.byte	0x04, 0x17
        /*006a*/ 	.short	(.L_30 - .L_29)
.L_29:
        /*006c*/ 	.word	0x00000000
        /*0070*/ 	.short	0x0004
        /*0072*/ 	.short	0x001c
        /*0074*/ 	.byte	0x00, 0xf0, 0x11, 0x00


	//----- nvinfo : EIATTR_KPARAM_INFO
	.align		4
.L_30:
        /*0078*/ 	.byte	0x04, 0x17
        /*007a*/ 	.short	(.L_32 - .L_31)
.L_31:
        /*007c*/ 	.word	0x00000000
        /*0080*/ 	.short	0x0003
        /*0082*/ 	.short	0x0018
        /*0084*/ 	.byte	0x00, 0xf0, 0x11, 0x00


	//----- nvinfo : EIATTR_KPARAM_INFO
	.align		4
.L_32:
        /*0088*/ 	.byte	0x04, 0x17
        /*008a*/ 	.short	(.L_34 - .L_33)
.L_33:
        /*008c*/ 	.word	0x00000000
        /*0090*/ 	.short	0x0002
        /*0092*/ 	.short	0x0010
        /*0094*/ 	.byte	0x00, 0xf4, 0x21, 0x00


	//----- nvinfo : EIATTR_KPARAM_INFO
	.align		4
.L_34:
        /*0098*/ 	.byte	0x04, 0x17
        /*009a*/ 	.short	(.L_36 - .L_35)
.L_35:
        /*009c*/ 	.word	0x00000000
        /*00a0*/ 	.short	0x0001
        /*00a2*/ 	.short	0x0008
        /*00a4*/ 	.byte	0x00, 0xf4, 0x21, 0x00


	//----- nvinfo : EIATTR_KPARAM_INFO
	.align		4
.L_36:
        /*00a8*/ 	.byte	0x04, 0x17
        /*00aa*/ 	.short	(.L_38 - .L_37)
.L_37:
        /*00ac*/ 	.word	0x00000000
        /*00b0*/ 	.short	0x0000
        /*00b2*/ 	.short	0x0000
        /*00b4*/ 	.byte	0x00, 0xf4, 0x21, 0x00


	//----- nvinfo : EIATTR_AT_ENTRY_FRAGMENTS
	.align		4
.L_38:
        /*00b8*/ 	.byte	0x04, 0x4f
        /*00ba*/ 	.short	(.L_40 - .L_39)


	//   ....[0]....
.L_39:
        /*00bc*/ 	.word	0x00000004


	//----- nvinfo : EIATTR_RESERVED_SMEM_USED
	.align		4
.L_40:
        /*00c0*/ 	.byte	0x01, 0x41
	.zero		2


	//----- nvinfo : EIATTR_SPARSE_MMA_MASK
	.align		4
        /*00c4*/ 	.byte	0x03, 0x50
        /*00c6*/ 	.short	0x0000


	//----- nvinfo : EIATTR_TCGEN05_1CTA_USED
	.align		4
        /*00c8*/ 	.byte	0x01, 0x51
	.zero		2


	//----- nvinfo : EIATTR_MAXREG_COUNT
	.align		4
        /*00cc*/ 	.byte	0x03, 0x1b
        /*00ce*/ 	.short	0x00ff


	//----- nvinfo : EIATTR_NUM_BARRIERS
	.align		4
        /*00d0*/ 	.byte	0x02, 0x4c
        /*00d2*/ 	.byte	0x01
	.zero		1


	//----- nvinfo : EIATTR_INT_WARP_WIDE_INSTR_OFFSETS
	.align		4
        /*00d4*/ 	.byte	0x04, 0x31
        /*00d6*/ 	.short	(.L_42 - .L_41)


	//   ....[0]....
.L_41:
        /*00d8*/ 	.word	0x00001750


	//   ....[1]....
        /*00dc*/ 	.word	0x00001770


	//   ....[2]....
        /*00e0*/ 	.word	0x000017f0


	//   ....[3]....
        /*00e4*/ 	.word	0x00001bf0


	//   ....[4]....
        /*00e8*/ 	.word	0x00001c00


	//   ....[5]....
        /*00ec*/ 	.word	0x00001c50


	//   ....[6]....
        /*00f0*/ 	.word	0x00001c60


	//   ....[7]....
        /*00f4*/ 	.word	0x00002080


	//   ....[8]....
        /*00f8*/ 	.word	0x00002090


	//   ....[9]....
        /*00fc*/ 	.word	0x00002210


	//   ....[10]....
        /*0100*/ 	.word	0x00002260


	//   ....[11]....
        /*0104*/ 	.word	0x00002290


	//   ....[12]....
        /*0108*/ 	.word	0x000022c0


	//   ....[13]....
        /*010c*/ 	.word	0x00002780


	//   ....[14]....
        /*0110*/ 	.word	0x00002790


	//   ....[15]....
        /*0114*/ 	.word	0x00002b70


	//   ....[16]....
        /*0118*/ 	.word	0x00002b80


	//   ....[17]....
        /*011c*/ 	.word	0x00002ef0


	//   ....[18]....
        /*0120*/ 	.word	0x00002f40


	//----- nvinfo : EIATTR_COOP_GROUP_MASK_REGIDS
	.align		4
.L_42:
        /*0124*/ 	.byte	0x04, 0x29
        /*0126*/ 	.short	(.L_44 - .L_43)


	//   ....[0]....
.L_43:
        /*0128*/ 	.word	0xffffffff


	//   ....[1]....
        /*012c*/ 	.word	0xffffffff


	//   ....[2]....
        /*0130*/ 	.word	0xffffffff


	//   ....[3]....
        /*0134*/ 	.word	0xffffffff


	//   ....[4]....
        /*0138*/ 	.word	0xffffffff


	//   ....[5]....
        /*013c*/ 	.word	0xffffffff


	//   ....[6]....
        /*0140*/ 	.word	0xffffffff


	//   ....[7]....
        /*0144*/ 	.word	0xffffffff


	//   ....[8]....
        /*0148*/ 	.word	0xffffffff


	//   ....[9]....
        /*014c*/ 	.word	0xffffffff


	//----- nvinfo : EIATTR_COOP_GROUP_INSTR_OFFSETS
	.align		4
.L_44:
        /*0150*/ 	.byte	0x04, 0x28
        /*0152*/ 	.short	(.L_46 - .L_45)


	//   ....[0]....
.L_45:
        /*0154*/ 	.word	0x00000050


	//   ....[1]....
        /*0158*/ 	.word	0x00000310


	//   ....[2]....
        /*015c*/ 	.word	0x00000500


	//   ....[3]....
        /*0160*/ 	.word	0x000009a0


	//   ....[4]....
        /*0164*/ 	.word	0x00000ae0


	//   ....[5]....
        /*0168*/ 	.word	0x00000fe0


	//   ....[6]....
        /*016c*/ 	.word	0x00001120


	//   ....[7]....
        /*0170*/ 	.word	0x00001610


	//   ....[8]....
        /*0174*/ 	.word	0x00002d80


	//   ....[9]....
        /*0178*/ 	.word	0x00002ff0


	//----- nvinfo : EIATTR_VRC_CTA_INIT_COUNT
	.align		4
.L_46:
        /*017c*/ 	.byte	0x02, 0x4a
        /*017e*/ 	.byte	0x80
	.zero		1


	//----- nvinfo : EIATTR_MBARRIER_INSTR_OFFSETS
	.align		4
        /*0180*/ 	.byte	0x04, 0x39
        /*0182*/ 	.short	(.L_48 - .L_47)


	//   ....[0]....
.L_47:
        /*0184*/ 	.word	0x00001810
        /*0188*/ 	.word	0x000000ff
        /*018c*/ 	.word	0x00030000
        /*0190*/ 	.short	0x0100
        /*0192*/ 	.byte	0x0b
	.zero		1


	//   ....[1]....
        /*0194*/ 	.word	0x00001820
        /*0198*/ 	.word	0x000000ff
        /*019c*/ 	.word	0x00030020
        /*01a0*/ 	.short	0x0100
        /*01a2*/ 	.byte	0x0b
	.zero		1


	//   ....[2]....
        /*01a4*/ 	.word	0x000018d0
        /*01a8*/ 	.word	0x000000ff
        /*01ac*/ 	.word	0x00030008
        /*01b0*/ 	.short	0x0100
        /*01b2*/ 	.byte	0x0b
	.zero		1


	//   ....[3]....
        /*01b4*/ 	.word	0x000018e0
        /*01b8*/ 	.word	0x000000ff
        /*01bc*/ 	.word	0x00030028
        /*01c0*/ 	.short	0x0100
        /*01c2*/ 	.byte	0x0b
	.zero		1


	//   ....[4]....
        /*01c4*/ 	.word	0x000019c0
        /*01c8*/ 	.word	0x000000ff
        /*01cc*/ 	.word	0x00030010
        /*01d0*/ 	.short	0x0100
        /*01d2*/ 	.byte	0x0b
	.zero		1


	//   ....[5]....
        /*01d4*/ 	.word	0x000019d0
        /*01d8*/ 	.word	0x000000ff
        /*01dc*/ 	.word	0x00030030
        /*01e0*/ 	.short	0x0100
        /*01e2*/ 	.byte	0x0b
	.zero		1


	//   ....[6]....
        /*01e4*/ 	.word	0x00001ae0
        /*01e8*/ 	.word	0x000000ff
        /*01ec*/ 	.word	0x00030018
        /*01f0*/ 	.short	0x0100
        /*01f2*/ 	.byte	0x0b
	.zero		1


	//   ....[7]....
        /*01f4*/ 	.word	0x00001af0
        /*01f8*/ 	.word	0x000000ff
        /*01fc*/ 	.word	0x00030038
        /*0200*/ 	.short	0x0100
        /*0202*/ 	.byte	0x0b
	.zero		1


	//   ....[8]....
        /*0204*/ 	.word	0x00001cf0
        /*0208*/ 	.word	0x000000ff
        /*020c*/ 	.word	0x00030000
        /*0210*/ 	.short	0x010a
        /*0212*/ 	.byte	0x0b
	.zero		1


	//   ....[9]....
        /*0214*/ 	.word	0x000020e0
        /*0218*/ 	.word	0x000000ff
        /*021c*/ 	.word	0x00030020
        /*0220*/ 	.short	0x010a
        /*0222*/ 	.byte	0x0b
	.zero		1


	//   ....[10]....
        /*0224*/ 	.word	0x00002340
        /*0228*/ 	.word	0x000000ff
        /*022c*/ 	.word	0x00030000
        /*0230*/ 	.short	0x010a
        /*0232*/ 	.byte	0x2a
	.zero		1


	//   ....[11]....
        /*0234*/ 	.word	0x000027d0
        /*0238*/ 	.word	0x000000ff
        /*023c*/ 	.word	0x00030020
        /*0240*/ 	.short	0x010a
        /*0242*/ 	.byte	0x2a
	.zero		1


	//   ....[12]....
        /*0244*/ 	.word	0x000028b0
        /*0248*/ 	.word	0x000000ff
        /*024c*/ 	.word	0x00030000
        /*0250*/ 	.short	0x0108
        /*0252*/ 	.byte	0x0b
	.zero		1


	//   ....[13]....
        /*0254*/ 	.word	0x000028c0
        /*0258*/ 	.word	0x000000ff
        /*025c*/ 	.word	0x00030020
        /*0260*/ 	.short	0x0108
        /*0262*/ 	.byte	0x0b
	.zero		1


	//   ....[14]....
        /*0264*/ 	.word	0x00002910
        /*0268*/ 	.word	0x000000ff
        /*026c*/ 	.word	0x00030008
        /*0270*/ 	.short	0x0108
        /*0272*/ 	.byte	0x0b
	.zero		1


	//   ....[15]....
        /*0274*/ 	.word	0x00002920
        /*0278*/ 	.word	0x000000ff
        /*027c*/ 	.word	0x00030028
        /*0280*/ 	.short	0x0108
        /*0282*/ 	.byte	0x0b
	.zero		1


	//   ....[16]....
        /*0284*/ 	.word	0x00002970
        /*0288*/ 	.word	0x000000ff
        /*028c*/ 	.word	0x00030010
        /*0290*/ 	.short	0x0108
        /*0292*/ 	.byte	0x0b
	.zero		1


	//   ....[17]....
        /*0294*/ 	.word	0x00002980
        /*0298*/ 	.word	0x000000ff
        /*029c*/ 	.word	0x00030030
        /*02a0*/ 	.short	0x0108
        /*02a2*/ 	.byte	0x0b
	.zero		1


	//   ....[18]....
        /*02a4*/ 	.word	0x000029d0
        /*02a8*/ 	.word	0x000000ff
        /*02ac*/ 	.word	0x00030018
        /*02b0*/ 	.short	0x0108
        /*02b2*/ 	.byte	0x0b
	.zero		1


	//   ....[19]....
        /*02b4*/ 	.word	0x000029e0
        /*02b8*/ 	.word	0x000000ff
        /*02bc*/ 	.word	0x00030038
        /*02c0*/ 	.short	0x0108
        /*02c2*/ 	.byte	0x0b
	.zero		1


	//   ....[20]....
        /*02c4*/ 	.word	0x00003010
        /*02c8*/ 	.word	0x000000ff
        /*02cc*/ 	.word	0x00030000
        /*02d0*/ 	.short	0x010a
        /*02d2*/ 	.byte	0x0b
	.zero		1


	//   ....[21]....
        /*02d4*/ 	.word	0x00003040
        /*02d8*/ 	.word	0x000000ff
        /*02dc*/ 	.word	0x00030020
        /*02e0*/ 	.short	0x010a
        /*02e2*/ 	.byte	0x0b
	.zero		1


	//   ....[22]....
        /*02e4*/ 	.word	0x00003070
        /*02e8*/ 	.word	0x000000ff
        /*02ec*/ 	.word	0x00030000
        /*02f0*/ 	.short	0x010a
        /*02f2*/ 	.byte	0x2a
	.zero		1


	//   ....[23]....
        /*02f4*/ 	.word	0x000030a0
        /*02f8*/ 	.word	0x000000ff
        /*02fc*/ 	.word	0x00030020
        /*0300*/ 	.short	0x010a
        /*0302*/ 	.byte	0x2a
	.zero		1


	//----- nvinfo : EIATTR_NUM_MBARRIERS
	.align		4
.L_48:
        /*0304*/ 	.byte	0x03, 0x38
        /*0306*/ 	.short	0x0008


	//----- nvinfo : EIATTR_EXIT_INSTR_OFFSETS
	.align		4
        /*0308*/ 	.byte	0x04, 0x1c
        /*030a*/ 	.short	(.L_50 - .L_49)


	//   ....[0]....
.L_49:
        /*030c*/ 	.word	0x00003000


	//----- nvinfo : EIATTR_REQNTID
	.align		4
.L_50:
        /*0310*/ 	.byte	0x04, 0x10
        /*0312*/ 	.short	(.L_52 - .L_51)
.L_51:
        /*0314*/ 	.word	0x00000100
        /*0318*/ 	.word	0x00000001
        /*031c*/ 	.word	0x00000001


	//----- nvinfo : EIATTR_CRS_STACK_SIZE
	.align		4
.L_52:
        /*0320*/ 	.byte	0x04, 0x1e
        /*0322*/ 	.short	(.L_54 - .L_53)
.L_53:
        /*0324*/ 	.word	0x00000000


	//----- nvinfo : EIATTR_CBANK_PARAM_SIZE
	.align		4
.L_54:
        /*0328*/ 	.byte	0x03, 0x19
        /*032a*/ 	.short	0x0050


	//----- nvinfo : EIATTR_PARAM_CBANK
	.align		4
        /*032c*/ 	.byte	0x04, 0x0a
        /*032e*/ 	.short	(.L_56 - .L_55)
	.align		4
.L_55:
        /*0330*/ 	.word	index@(.nv.constant0.gluon_tcgen05)
        /*0334*/ 	.short	0x0380
        /*0336*/ 	.short	0x0050


	//----- nvinfo : EIATTR_SW_WAR
	.align		4
.L_56:
        /*0338*/ 	.byte	0x04, 0x36
        /*033a*/ 	.short	(.L_58 - .L_57)
.L_57:
        /*033c*/ 	.word	0x00000008
.L_58:


//--------------------- .nv.compat                --------------------------
	.section	.nv.compat,"",@"SHT_CUDA_COMPAT_INFO"
	.align	4
        /*0000*/ 	.byte	0x02, 0x02, 0x02, 0x00, 0x02, 0x05, 0x05, 0x00, 0x02, 0x03, 0x03, 0x00, 0x02, 0x06, 0x01, 0x00


//--------------------- .nv.callgraph             --------------------------
	.section	.nv.callgraph,"",@"SHT_CUDA_CALLGRAPH"
	.align	4
	.sectionentsize	8
	.align		4
        /*0000*/ 	.word	0x00000000
	.align		4
        /*0004*/ 	.word	0xffffffff
	.align		4
        /*0008*/ 	.word	0x00000000
	.align		4
        /*000c*/ 	.word	0xfffffffe
	.align		4
        /*0010*/ 	.word	0x00000000
	.align		4
        /*0014*/ 	.word	0xfffffffd
	.align		4
        /*0018*/ 	.word	0x00000000
	.align		4
        /*001c*/ 	.word	0xfffffffc


//--------------------- .text.gluon_tcgen05       --------------------------
	.section	.text.gluon_tcgen05,"ax",@progbits
	.align	128
        .global         gluon_tcgen05
        .type           gluon_tcgen05,@function
        .size           gluon_tcgen05,(.L_x_85 - gluon_tcgen05)
        .other          gluon_tcgen05,@"STO_CUDA_ENTRY STV_DEFAULT"
gluon_tcgen05:
.text.gluon_tcgen05:
[----:B------:R-:W1:Y:S01]  /*0000*/  LDC R1, c[0x0][0x37c] ;  /* 0x0000df00ff017b82 */ /* 0x000e620000000800 */
[----:B------:R-:W2:Y:S02]  /*0010*/  S2R R0, SR_TID.X ;  /* 0x0000000000007919 */ /* 0x000ea40000002100 */
[----:B--2---:R-:W-:-:S13]  /*0020*/  ISETP.GE.U32.AND P2, PT, R0, 0x20, PT ;  /* 0x000000200000780c */ /* 0x004fda0003f46070 */
[----:B------:R-:W-:Y:S05]  /*0030*/  @P2 BRA `(.L_x_0) ;  /* 0x0000000000b82947 */ /* 0x000fea0003800000 */
[----:B------:R-:W2:Y:S01]  /*0040*/  S2UR UR6, SR_CgaCtaId ;  /* 0x00000000000679c3 */ /* 0x000ea20000008800 */
[----:B------:R-:W-:Y:S01]  /*0050*/  NOP ;  /* 0x0000000000007918 */ /* 0x000fe20000000000 */
[----:B------:R-:W-:Y:S02]  /*0060*/  UMOV UR4, 0x40 ;  /* 0x0000004000047882 */ /* 0x000fe40000000000 */
[----:B--2---:R-:W-:-:S09]  /*0070*/  ULEA UR4, UR6, UR4, 0x18 ;  /* 0x0000000406047291 */ /* 0x004fd2000f8ec0ff */
[----:B------:R-:W2:Y:S01]  /*0080*/  LDS.U8 R2, [UR4] ;  /* 0x00000004ff027984 */ /* 0x000ea20008000000 */
[----:B------:R-:W-:Y:S02]  /*0090*/  UMOV UR4, 0x400 ;  /* 0x0000040000047882 */ /* 0x000fe40000000000 */
[----:B------:R-:W-:Y:S01]  /*00a0*/  ULEA UR4, UR6, UR4, 0x18 ;  /* 0x0000000406047291 */ /* 0x000fe2000f8ec0ff */
[----:B--2---:R-:W-:-:S13]  /*00b0*/  ISETP.NE.AND P0, PT, R2, RZ, PT ;  /* 0x000000ff0200720c */ /* 0x004fda0003f05270 */
[----:B------:R-:W-:Y:S05]  /*00c0*/  @P0 BRA `(.L_x_1) ;  /* 0x00000000007c0947 */ /* 0x000fea0003800000 */
[----:B------:R-:W-:-:S13]  /*00d0*/  ELECT P0, URZ, PT ;  /* 0x0000000000ff782f */ /* 0x000fda0003800000 */
[----:B------:R-:W-:Y:S05]  /*00e0*/  @!P0 BRA `(.L_x_2) ;  /* 0x0000000000848947 */ /* 0x000fea0003800000 */
[----:B------:R-:W-:Y:S01]  /*00f0*/  UMOV UR5, 0x4 ;  /* 0x0000000400057882 */ /* 0x000fe20000000000 */
[----:B------:R-:W-:Y:S02]  /*0100*/  IMAD.MOV.U32 R5, RZ, RZ, 0x1 ;  /* 0x00000001ff057424 */ /* 0x000fe400078e00ff */
[----:B------:R-:W-:Y:S02]  /*0110*/  IMAD.MOV.U32 R3, RZ, RZ, 0xf ;  /* 0x0000000fff037424 */ /* 0x000fe400078e00ff */
[----:B------:R-:W-:Y:S04]  /*0120*/  DEPBAR.LE SB2, 0x36 ;  /* 0x0000ad800000791a */ /* 0x000fe80000000000 */
[----:B------:R-:W2:Y:S02]  /*0130*/  UTCATOMSWS.FIND_AND_SET.ALIGN UP0, UR5, UR5 ;  /* 0x00000005000575e3 */ /* 0x000ea40008000800 */
[----:B--2---:R-:W-:-:S04]  /*0140*/  PLOP3.LUT P0, PT, PT, PT, UP0, 0x80, 0x8 ;  /* 0x000000000008781c */ /* 0x004fc80003f0f008 */
[----:B------:R-:W-:-:S04]  /*0150*/  SEL R2, RZ, 0xffffffff, !P0 ;  /* 0xffffffffff027807 */ /* 0x000fc80004000000 */
[----:B------:R-:W-:Y:S01]  /*0160*/  ISETP.NE.AND P0, PT, R2, RZ, PT ;  /* 0x000000ff0200720c */ /* 0x000fe20003f05270 */
[----:B------:R-:W-:-:S12]  /*0170*/  IMAD.U32 R2, RZ, RZ, UR5 ;  /* 0x00000005ff027e24 */ /* 0x000fd8000f8e00ff */
[----:B------:R-:W-:Y:S05]  /*0180*/  @P0 BRA `(.L_x_3) ;  /* 0x0000000000240947 */ /* 0x000fea0003800000 */
.L_x_4:
[----:B------:R-:W-:Y:S05]  /*0190*/  NANOSLEEP 0x64 ;  /* 0x000000640000795d */ /* 0x000fea0003800000 */
[----:B------:R-:W-:-:S05]  /*01a0*/  UMOV UR5, 0x4 ;  /* 0x0000000400057882 */ /* 0x000fca0000000000 */
[----:B------:R-:W-:Y:S04]  /*01b0*/  DEPBAR.LE SB2, 0x36 ;  /* 0x0000ad800000791a */ /* 0x000fe80000000000 */
[----:B------:R-:W2:Y:S02]  /*01c0*/  UTCATOMSWS.FIND_AND_SET.ALIGN UP0, UR5, UR5 ;  /* 0x00000005000575e3 */ /* 0x000ea40008000800 */
[----:B--2---:R-:W-:-:S04]  /*01d0*/  PLOP3.LUT P0, PT, PT, PT, UP0, 0x80, 0x8 ;  /* 0x000000000008781c */ /* 0x004fc80003f0f008 */
[----:B------:R-:W-:-:S04]  /*01e0*/  SEL R2, RZ, 0xffffffff, !P0 ;  /* 0xffffffffff027807 */ /* 0x000fc80004000000 */
[----:B------:R-:W-:Y:S01]  /*01f0*/  ISETP.NE.AND P0, PT, R2, RZ, PT ;  /* 0x000000ff0200720c */ /* 0x000fe20003f05270 */
[----:B------:R-:W-:-:S12]  /*0200*/  IMAD.U32 R2, RZ, RZ, UR5 ;  /* 0x00000005ff027e24 */ /* 0x000fd8000f8e00ff */
[----:B------:R-:W-:Y:S05]  /*0210*/  @!P0 BRA `(.L_x_4) ;  /* 0xfffffffc00dc8947 */ /* 0x000fea000383ffff */
.L_x_3:
[C---:B------:R-:W-:Y:S01]  /*0220*/  VIADD R4, R2.reuse, 0x10 ;  /* 0x0000001002047836 */ /* 0x040fe20000000000 */
[----:B------:R-:W-:Y:S01]  /*0230*/  UMOV UR5, 0x50 ;  /* 0x0000005000057882 */ /* 0x000fe20000000000 */
[----:B------:R-:W-:Y:S01]  /*0240*/  SHF.L.U32 R3, R3, R2, RZ ;  /* 0x0000000203037219 */ /* 0x000fe200000006ff */
[----:B------:R-:W-:Y:S01]  /*0250*/  ULEA UR5, UR6, UR5, 0x18 ;  /* 0x0000000506057291 */ /* 0x000fe2000f8ec0ff */
[----:B------:R-:W-:Y:S01]  /*0260*/  IMAD.SHL.U32 R2, R2, 0x20, RZ ;  /* 0x0000002002027824 */ /* 0x000fe200078e00ff */
[----:B------:R-:W-:-:S04]  /*0270*/  SHF.L.U32 R4, R5, R4, RZ ;  /* 0x0000000405047219 */ /* 0x000fc800000006ff */
[----:B------:R-:W-:-:S05]  /*0280*/  LOP3.LUT R3, R4, R3, RZ, 0xfc, !PT ;  /* 0x0000000304037212 */ /* 0x000fca00078efcff */
[----:B------:R2:W-:Y:S04]  /*0290*/  ATOMS.OR RZ, [UR5], R3 ;  /* 0x00000003ffff798c */ /* 0x0005e8000b000005 */
[----:B------:R2:W-:Y:S01]  /*02a0*/  STS [UR4], R2 ;  /* 0x00000002ff007988 */ /* 0x0005e20008000804 */
[----:B------:R-:W-:Y:S05]  /*02b0*/  BRA `(.L_x_2) ;  /* 0x0000000000107947 */ /* 0x000fea0003800000 */
.L_x_1:
[----:B------:R-:W-:Y:S01]  /*02c0*/  IMAD.MOV.U32 R3, RZ, RZ, -0x1 ;  /* 0xffffffffff037424 */ /* 0x000fe200078e00ff */
[----:B------:R-:W-:-:S04]  /*02d0*/  MOV R2, 0x300 ;  /* 0x0000030000027802 */ /* 0x000fc80000000f00 */
[----:B------:R2:W-:Y:S03]  /*02e0*/  STS [UR4], R3 ;  /* 0x00000003ff007988 */ /* 0x0005e60008000804 */
[----:B-12---:R-:W-:Y:S05]  /*02f0*/  CALL.REL.NOINC `($__internal_1_$__cuda_sm10x_tcgen05_guardrail_trap_phase_invalid_during_alloc) ;  /* 0x0000002c00807944 */ /* 0x006fea0003c00000 */
.L_x_2:
[----:B------:R-:W-:Y:S05]  /*0300*/  WARPSYNC.ALL ;  /* 0x0000000000007948 */ /* 0x000fea0003800000 */
[----:B------:R-:W-:Y:S01]  /*0310*/  NOP ;  /* 0x0000000000007918 */ /* 0x000fe20000000000 */
.L_x_0:
[----:B------:R-:W3:Y:S08]  /*0320*/  S2UR UR4, SR_CgaCtaId ;  /* 0x00000000000479c3 */ /* 0x000ef00000008800 */
[----:B------:R-:W-:Y:S01]  /*0330*/  BAR.SYNC.DEFER_BLOCKING 0x0 ;  /* 0x0000000000007b1d */ /* 0x000fe20000010000 */
[----:B------:R-:W-:-:S05]  /*0340*/  LOP3.LUT R36, R0, 0xff, RZ, 0xc0, !PT ;  /* 0x000000ff00247812 */ /* 0x000fca00078ec0ff */
[----:B------:R-:W-:Y:S02]  /*0350*/  UMOV UR11, 0x400 ;  /* 0x00000400000b7882 */ /* 0x000fe40000000000 */
[----:B--2---:R-:W2:Y:S08]  /*0360*/  LDC R3, c[0x0][0x398] ;  /* 0x0000e600ff037b82 */ /* 0x004eb00000000800 */
[----:B------:R-:W4:Y:S01]  /*0370*/  LDC R6, c[0x0][0x3a0] ;  /* 0x0000e800ff067b82 */ /* 0x000f220000000800 */
[----:B---3--:R-:W-:-:S07]  /*0380*/  ULEA UR11, UR4, UR11, 0x18 ;  /* 0x0000000b040b7291 */ /* 0x008fce000f8ec0ff */
[----:B------:R-:W3:Y:S02]  /*0390*/  S2UR UR7, SR_CTAID.Y ;  /* 0x00000000000779c3 */ /* 0x000ee40000002600 */
[----:B------:R-:W5:Y:S06]  /*03a0*/  LDS R4, [UR11] ;  /* 0x0000000bff047984 */ /* 0x000f6c0008000800 */
[----:B------:R-:W-:Y:S06]  /*03b0*/  BAR.SYNC.DEFER_BLOCKING 0x0 ;  /* 0x0000000000007b1d */ /* 0x000fec0000010000 */
[----:B------:R-:W-:Y:S05]  /*03c0*/  @P2 BRA `(.L_x_5) ;  /* 0x0000000000182947 */ /* 0x000fea0003800000 */
[----:B------:R-:W-:Y:S01]  /*03d0*/  ELECT P0, URZ, PT ;  /* 0x0000000000ff782f */ /* 0x000fe20003800000 */
[----:B------:R-:W-:Y:S01]  /*03e0*/  IMAD.MOV.U32 R2, RZ, RZ, 0x1 ;  /* 0x00000001ff027424 */ /* 0x000fe200078e00ff */
[----:B------:R-:W-:Y:S01]  /*03f0*/  UMOV UR5, 0x40 ;  /* 0x0000004000057882 */ /* 0x000fe20000000000 */
[----:B------:R-:W-:Y:S01]  /*0400*/  UVIRTCOUNT.DEALLOC.SMPOOL 0x80 ;  /* 0x000000800000784c */ /* 0x000fe20000000000 */
[----:B------:R-:W-:-:S09]  /*0410*/  ULEA UR5, UR4, UR5, 0x18 ;  /* 0x0000000504057291 */ /* 0x000fd2000f8ec0ff */
[----:B------:R5:W-:Y:S03]  /*0420*/  @P0 STS.U8 [UR5], R2 ;  /* 0x00000002ff000988 */ /* 0x000be60008000005 */
.L_x_5:
[----:B------:R-:W5:Y:S01]  /*0430*/  S2UR UR4, SR_CTAID.Z ;  /* 0x00000000000479c3 */ /* 0x000f620000002700 */
[----:B------:R-:W4:Y:S01]  /*0440*/  LDCU UR5, c[0x0][0x370] ;  /* 0x00006e00ff0577ac */ /* 0x000f220008000800 */
[C---:B------:R-:W-:Y:S01]  /*0450*/  ISETP.GE.U32.AND P0, PT, R36.reuse, 0x20, PT ;  /* 0x000000202400780c */ /* 0x040fe20003f06070 */
[----:B--2--5:R-:W-:Y:S01]  /*0460*/  VIADD R2, R3, 0xffffffff ;  /* 0xffffffff03027836 */ /* 0x024fe20000000000 */
[C---:B------:R-:W-:Y:S01]  /*0470*/  ISETP.NE.U32.AND P3, PT, R36.reuse, RZ, PT ;  /* 0x000000ff2400720c */ /* 0x040fe20003f65070 */
[----:B------:R-:W2:Y:S01]  /*0480*/  LDCU UR6, c[0x0][0x374] ;  /* 0x00006e80ff0677ac */ /* 0x000ea20008000800 */
[----:B------:R-:W-:Y:S01]  /*0490*/  LEA R12, R36, UR11, 0x2 ;  /* 0x0000000b240c7c11 */ /* 0x000fe2000f8e10ff */
[----:B----4-:R-:W-:Y:S01]  /*04a0*/  VIADD R9, R6, 0xffffffff ;  /* 0xffffffff06097836 */ /* 0x010fe20000000000 */
[----:B------:R-:W4:Y:S01]  /*04b0*/  S2UR UR15, SR_CTAID.X ;  /* 0x00000000000f79c3 */ /* 0x000f220000002500 */
[----:B------:R-:W5:Y:S01]  /*04c0*/  LDCU.64 UR12, c[0x0][0x3c0] ;  /* 0x00007800ff0c77ac */ /* 0x000f620008000a00 */
[----:B------:R-:W-:Y:S01]  /*04d0*/  R2UR UR10, R4 ;  /* 0x00000000040a72ca */ /* 0x000fe200000e0000 */
[----:B------:R-:W-:Y:S04]  /*04e0*/  BSSY.RECONVERGENT B0, `(.L_x_6) ;  /* 0x0000011000007945 */ /* 0x000fe80003800200 */
[----:B------:R3:W-:Y:S01]  /*04f0*/  @!P0 STS [R12], RZ ;  /* 0x000000ff0c008388 */ /* 0x0007e20000000800 */
[----:B------:R-:W-:-:S03]  /*0500*/  NOP ;  /* 0x0000000000007918 */ /* 0x000fc60000000000 */
[----:B------:R3:W-:Y:S02]  /*0510*/  @!P3 STS [UR11+0x24], R2 ;  /* 0x00002402ff00b988 */ /* 0x0007e4000800080b */
[----:B--23--:R-:W-:Y:S02]  /*0520*/  UIMAD UR4, UR4, UR6, UR7 ;  /* 0x00000006040472a4 */ /* 0x00cfe4000f8e0207 */
[----:B------:R2:W-:Y:S02]  /*0530*/  @!P3 STS [UR11+0x20], R9 ;  /* 0x00002009ff00b988 */ /* 0x0005e4000800080b */
[----:B----4-:R-:W-:-:S04]  /*0540*/  UIMAD UR4, UR4, UR5, UR15 ;  /* 0x00000005040472a4 */ /* 0x010fc8000f8e020f */
[----:B------:R-:W-:-:S04]  /*0550*/  UIMAD UR4, UR4, 0x180, URZ ;  /* 0x00000180040478a4 */ /* 0x000fc8000f8e02ff */
[----:B-----5:R-:W-:-:S04]  /*0560*/  UIADD3 UR8, UP0, UPT, UR4, UR12, URZ ;  /* 0x0000000c04087290 */ /* 0x020fc8000ff1e0ff */
[----:B------:R-:W-:Y:S01]  /*0570*/  ULEA.HI.X.SX32 UR9, UR4, UR13, 0x1, UP0 ;  /* 0x0000000d04097291 */ /* 0x000fe200080f0eff */
[----:B--2---:R-:W-:Y:S11]  /*0580*/  @P3 BRA `(.L_x_7) ;  /* 0x0000000000183947 */ /* 0x004ff60003800000 */
[----:B------:R-:W2:Y:S01]  /*0590*/  LDS R3, [UR11+0x8] ;  /* 0x0000080bff037984 */ /* 0x000ea20008000800 */
[----:B------:R-:W3:Y:S01]  /*05a0*/  LDC.64 R10, c[0x0][0x380] ;  /* 0x0000e000ff0a7b82 */ /* 0x000ee20000000a00 */
[----:B------:R-:W-:Y:S02]  /*05b0*/  IMAD.MOV.U32 R4, RZ, RZ, 0x70 ;  /* 0x00000070ff047424 */ /* 0x000fe400078e00ff */
[----:B---3--:R3:W-:Y:S03]  /*05c0*/  STS.64 [UR11], R10 ;  /* 0x0000000aff007988 */ /* 0x0087e60008000a0b */
[----:B--2---:R-:W-:-:S05]  /*05d0*/  LOP3.LUT R3, R3, 0x10, R4, 0xd8, !PT ;  /* 0x0000001003037812 */ /* 0x004fca00078ed804 */
[----:B------:R3:W-:Y:S02]  /*05e0*/  STS [UR11+0x8], R3 ;  /* 0x00000803ff007988 */ /* 0x0007e4000800080b */
.L_x_7:
[----:B------:R-:W-:Y:S05]  /*05f0*/  BSYNC.RECONVERGENT B0 ;  /* 0x0000000000007941 */ /* 0x000fea0003800200 */
.L_x_6:
[----:B------:R-:W-:Y:S04]  /*0600*/  BSSY.RECONVERGENT B0, `(.L_x_8) ;  /* 0x000000a000007945 */ /* 0x000fe80003800200 */
[----:B------:R-:W-:Y:S05]  /*0610*/  @P3 BRA `(.L_x_9) ;  /* 0x0000000000203947 */ /* 0x000fea0003800000 */
[----:B---3--:R-:W2:Y:S01]  /*0620*/  LDS R3, [UR11+0x34] ;  /* 0x0000340bff037984 */ /* 0x008ea20008000800 */
[----:B------:R-:W-:Y:S02]  /*0630*/  IMAD.MOV.U32 R4, RZ, RZ, 0x3f000000 ;  /* 0x3f000000ff047424 */ /* 0x000fe400078e00ff */
[----:B------:R-:W-:Y:S01]  /*0640*/  @!P3 IMAD.MOV.U32 R5, RZ, RZ, 0x3f ;  /* 0x0000003fff05b424 */ /* 0x000fe200078e00ff */
[----:B------:R-:W3:Y:S02]  /*0650*/  @!P3 LDS R8, [UR11+0x38] ;  /* 0x0000380bff08b984 */ /* 0x000ee40008000800 */
[----:B--2---:R-:W-:Y:S02]  /*0660*/  LOP3.LUT R3, R3, 0xff000000, R4, 0xb8, !PT ;  /* 0xff00000003037812 */ /* 0x004fe400078eb804 */
[----:B---3--:R-:W-:-:S03]  /*0670*/  @!P3 LOP3.LUT R4, R8, 0xff, R5, 0xb8, !PT ;  /* 0x000000ff0804b812 */ /* 0x008fc600078eb805 */
[----:B------:R2:W-:Y:S04]  /*0680*/  STS [UR11+0x34], R3 ;  /* 0x00003403ff007988 */ /* 0x0005e8000800080b */
[----:B------:R2:W-:Y:S02]  /*0690*/  @!P3 STS [UR11+0x38], R4 ;  /* 0x00003804ff00b988 */ /* 0x0005e4000800080b */
.L_x_9:
[----:B------:R-:W-:Y:S05]  /*06a0*/  BSYNC.RECONVERGENT B0 ;  /* 0x0000000000007941 */ /* 0x000fea0003800200 */
.L_x_8:
[----:B------:R-:W-:Y:S04]  /*06b0*/  BSSY.RECONVERGENT B0, `(.L_x_10) ;  /* 0x000000e000007945 */ /* 0x000fe80003800200 */
[----:B------:R-:W-:Y:S05]  /*06c0*/  @P3 BRA `(.L_x_11) ;  /* 0x0000000000303947 */ /* 0x000fea0003800000 */
[----:B--2---:R-:W2:Y:S01]  /*06d0*/  LDS R4, [UR11+0x34] ;  /* 0x0000340bff047984 */ /* 0x004ea20008000800 */
[----:B---3--:R-:W3:Y:S03]  /*06e0*/  LDC.64 R10, c[0x0][0x3a8] ;  /* 0x0000ea00ff0a7b82 */ /* 0x008ee60000000a00 */
[----:B------:R-:W4:Y:S01]  /*06f0*/  LDS R3, [UR11+0x1c] ;  /* 0x00001c0bff037984 */ /* 0x000f220008000800 */
[C---:B---3--:R-:W-:Y:S01]  /*0700*/  SHF.L.U64.HI R8, R10.reuse, 0x1, R11 ;  /* 0x000000010a087819 */ /* 0x048fe2000001020b */
[----:B------:R-:W-:-:S03]  /*0710*/  IMAD.SHL.U32 R5, R10, 0x2, RZ ;  /* 0x000000020a057824 */ /* 0x000fc600078e00ff */
[--C-:B------:R-:W-:Y:S02]  /*0720*/  SHF.R.U32.HI R10, RZ, 0x4, R8.reuse ;  /* 0x00000004ff0a7819 */ /* 0x100fe40000011608 */
[----:B------:R-:W-:-:S05]  /*0730*/  SHF.R.U64 R5, R5, 0x4, R8 ;  /* 0x0000000405057819 */ /* 0x000fca0000001208 */
[----:B------:R5:W-:Y:S01]  /*0740*/  STS [UR11+0xc], R5 ;  /* 0x00000c05ff007988 */ /* 0x000be2000800080b */
[----:B--2---:R-:W-:Y:S02]  /*0750*/  LOP3.LUT R4, R4, 0x7, RZ, 0xb8, !PT ;  /* 0x0000000704047812 */ /* 0x004fe400078eb8ff */
[----:B----4-:R-:W-:-:S03]  /*0760*/  LOP3.LUT R3, R3, 0xf, R10, 0xb8, !PT ;  /* 0x0000000f03037812 */ /* 0x010fc600078eb80a */
[----:B------:R5:W-:Y:S04]  /*0770*/  STS [UR11+0x34], R4 ;  /* 0x00003404ff007988 */ /* 0x000be8000800080b */
[----:B------:R5:W-:Y:S02]  /*0780*/  STS [UR11+0x1c], R3 ;  /* 0x00001c03ff007988 */ /* 0x000be4000800080b */
.L_x_11:
[----:B------:R-:W-:Y:S05]  /*0790*/  BSYNC.RECONVERGENT B0 ;  /* 0x0000000000007941 */ /* 0x000fea0003800200 */
.L_x_10:
[----:B------:R-:W-:Y:S04]  /*07a0*/  BSSY.RECONVERGENT B1, `(.L_x_12) ;  /* 0x000001a000017945 */ /* 0x000fe80003800200 */
[----:B------:R-:W-:Y:S04]  /*07b0*/  BSSY.RELIABLE B0, `(.L_x_13) ;  /* 0x0000015000007945 */ /* 0x000fe80003800100 */
[----:B------:R-:W-:Y:S05]  /*07c0*/  @P3 BRA `(.L_x_14) ;  /* 0x0000000000203947 */ /* 0x000fea0003800000 */
[----:B--23-5:R-:W2:Y:S02]  /*07d0*/  LDS R3, [UR11+0x34] ;  /* 0x0000340bff037984 */ /* 0x02cea40008000800 */
[----:B--2---:R-:W-:-:S05]  /*07e0*/  LOP3.LUT R3, R3, 0x38, RZ, 0xb8, !PT ;  /* 0x0000003803037812 */ /* 0x004fca00078eb8ff */
[----:B------:R2:W-:Y:S01]  /*07f0*/  STS [UR11+0x34], R3 ;  /* 0x00003403ff007988 */ /* 0x0005e2000800080b */
[----:B------:R-:W-:Y:S05]  /*0800*/  @P3 BRA `(.L_x_15) ;  /* 0x0000000000203947 */ /* 0x000fea0003800000 */
[----:B--2---:R-:W2:Y:S01]  /*0810*/  LDS R3, [UR11+0x8] ;  /* 0x0000080bff037984 */ /* 0x004ea20008000800 */
[----:B------:R-:W-:-:S05]  /*0820*/  IMAD.MOV.U32 R4, RZ, RZ, 0x780 ;  /* 0x00000780ff047424 */ /* 0x000fca00078e00ff */
[----:B--2---:R-:W-:-:S05]  /*0830*/  LOP3.LUT R3, R3, 0x300, R4, 0xd8, !PT ;  /* 0x0000030003037812 */ /* 0x004fca00078ed804 */
[----:B------:R4:W-:Y:S02]  /*0840*/  STS [UR11+0x8], R3 ;  /* 0x00000803ff007988 */ /* 0x0009e4000800080b */
.L_x_14:
[----:B------:R-:W-:Y:S05]  /*0850*/  @P3 BRA `(.L_x_16) ;  /* 0x0000000000283947 */ /* 0x000fea0003800000 */
[----:B--2345:R-:W2:Y:S02]  /*0860*/  LDS R3, [UR11+0x8] ;  /* 0x0000080bff037984 */ /* 0x03cea40008000800 */
[----:B--2---:R-:W-:-:S05]  /*0870*/  LOP3.LUT R3, R3, 0x1800, RZ, 0xb8, !PT ;  /* 0x0000180003037812 */ /* 0x004fca00078eb8ff */
[----:B------:R3:W-:Y:S02]  /*0880*/  STS [UR11+0x8], R3 ;  /* 0x00000803ff007988 */ /* 0x0007e4000800080b */
.L_x_15:
[----:B------:R-:W-:Y:S05]  /*0890*/  @P3 BREAK.RELIABLE B0 ;  /* 0x0000000000003942 */ /* 0x000fea0003800100 */
[----:B------:R-:W-:Y:S05]  /*08a0*/  @P3 BRA `(.L_x_17) ;  /* 0x0000000000243947 */ /* 0x000fea0003800000 */
[----:B------:R-:W4:Y:S01]  /*08b0*/  LDS R4, [UR11+0x8] ;  /* 0x0000080bff047984 */ /* 0x000f220008000800 */
[----:B--23--:R-:W-:-:S05]  /*08c0*/  IMAD.MOV.U32 R3, RZ, RZ, 0x6000 ;  /* 0x00006000ff037424 */ /* 0x00cfca00078e00ff */
[----:B----4-:R-:W-:-:S04]  /*08d0*/  LOP3.LUT R3, R4, 0x6000, R3, 0xd8, !PT ;  /* 0x0000600004037812 */ /* 0x010fc800078ed803 */
[----:B------:R-:W-:-:S05]  /*08e0*/  LOP3.LUT R3, R3, 0x400000, RZ, 0xb8, !PT ;  /* 0x0040000003037812 */ /* 0x000fca00078eb8ff */
[----:B------:R2:W-:Y:S02]  /*08f0*/  STS [UR11+0x8], R3 ;  /* 0x00000803ff007988 */ /* 0x0005e4000800080b */
.L_x_16:
[----:B------:R-:W-:Y:S05]  /*0900*/  BSYNC.RELIABLE B0 ;  /* 0x0000000000007941 */ /* 0x000fea0003800100 */
.L_x_13:
[----:B--2345:R-:W2:Y:S02]  /*0910*/  @!P3 LDS R3, [UR11+0x8] ;  /* 0x0000080bff03b984 */ /* 0x03cea40008000800 */
[----:B--2---:R-:W-:-:S05]  /*0920*/  @!P3 LOP3.LUT R3, R3, 0x8000, RZ, 0xb8, !PT ;  /* 0x000080000303b812 */ /* 0x004fca00078eb8ff */
[----:B------:R4:W-:Y:S02]  /*0930*/  @!P3 STS [UR11+0x8], R3 ;  /* 0x00000803ff00b988 */ /* 0x0009e4000800080b */
.L_x_17:
[----:B------:R-:W-:Y:S05]  /*0940*/  BSYNC.RECONVERGENT B1 ;  /* 0x0000000000017941 */ /* 0x000fea0003800200 */
.L_x_12:
[----:B------:R-:W-:Y:S05]  /*0950*/  WARPSYNC.ALL ;  /* 0x0000000000007948 */ /* 0x000fea0003800000 */
[----:B------:R-:W-:Y:S01]  /*0960*/  NOP ;  /* 0x0000000000007918 */ /* 0x000fe20000000000 */
[----:B------:R-:W-:Y:S05]  /*0970*/  @P0 BRA `(.L_x_18) ;  /* 0x0000000000300947 */ /* 0x000fea0003800000 */
[----:B--234-:R-:W2:Y:S01]  /*0980*/  S2R R3, SR_LANEID ;  /* 0x0000000000037919 */ /* 0x01cea20000000000 */
[----:B------:R-:W-:Y:S05]  /*0990*/  WARPSYNC.ALL ;  /* 0x0000000000007948 */ /* 0x000fea0003800000 */
[----:B------:R-:W-:Y:S01]  /*09a0*/  NOP ;  /* 0x0000000000007918 */ /* 0x000fe20000000000 */
[----:B--2---:R-:W-:-:S05]  /*09b0*/  IMAD.SHL.U32 R3, R3, 0x4, RZ ;  /* 0x0000000403037824 */ /* 0x004fca00078e00ff */
[----:B------:R-:W2:Y:S01]  /*09c0*/  LDS R7, [R3+UR11] ;  /* 0x0000000b03077984 */ /* 0x000ea20008000800 */
[----:B------:R-:W-:-:S05]  /*09d0*/  IADD3 R4, P1, PT, R3, UR8, RZ ;  /* 0x0000000803047c10 */ /* 0x000fca000ff3e0ff */
[----:B------:R-:W-:-:S05]  /*09e0*/  IMAD.X R5, RZ, RZ, UR9, P1 ;  /* 0x00000009ff057e24 */ /* 0x000fca00088e06ff */
[----:B--2---:R5:W2:Y:S01]  /*09f0*/  ATOMG.E.EXCH.STRONG.GPU PT, RZ, [R4], R7 ;  /* 0x0000000704ff73a8 */ /* 0x004aa200041ee100 */
[----:B------:R-:W-:-:S04]  /*0a00*/  DEPBAR {5,4,3,2,1,0} ;  /* 0x0000003f0000791a */ /* 0x000fc80000000000 */
[----:B------:R-:W3:Y:S02]  /*0a10*/  CCTL.E.C.LDCU.IV.DEEP [UR8] ;  /* 0x0000000008007540 */ /* 0x000ee40009c08000 */
[----:B---3--:R5:W-:Y:S01]  /*0a20*/  UTMACCTL.IV [UR8] ;  /* 0x00000000080079b9 */ /* 0x008be20008000000 */
[----:B------:R-:W-:Y:S01]  /*0a30*/  NOP ;  /* 0x0000000000007918 */ /* 0x000fe20000000000 */
.L_x_18:
[----:B------:R-:W-:Y:S05]  /*0a40*/  @P0 BRA `(.L_x_19) ;  /* 0x00000000000c0947 */ /* 0x000fea0003800000 */
[----:B------:R0:W-:Y:S01]  /*0a50*/  UTMACMDFLUSH ;  /* 0x00000000000079b7 */ /* 0x0001e20000000000 */
[----:B------:R-:W-:Y:S05]  /*0a60*/  @P0 BRA `(.L_x_19) ;  /* 0x0000000000040947 */ /* 0x000fea0003800000 */
[----:B------:R-:W-:-:S04]  /*0a70*/  DEPBAR.LE SB0, 0x0 ;  /* 0x000080000000791a */ /* 0x000fc80000000000 */
.L_x_19:
[----:B------:R-:W-:Y:S05]  /*0a80*/  WARPSYNC.ALL ;  /* 0x0000000000007948 */ /* 0x000fea0003800000 */
[----:B------:R-:W-:Y:S01]  /*0a90*/  NOP ;  /* 0x0000000000007918 */ /* 0x000fe20000000000 */
[----:B--2---:R-:W-:Y:S06]  /*0aa0*/  BAR.SYNC.DEFER_BLOCKING 0x0 ;  /* 0x0000000000007b1d */ /* 0x004fec0000010000 */
[----:B------:R-:W-:Y:S02]  /*0ab0*/  BSSY.RECONVERGENT B1, `(.L_x_20) ;  /* 0x000000b000017945 */ /* 0x000fe40003800200 */
[----:B------:R-:W-:Y:S06]  /*0ac0*/  BAR.SYNC.DEFER_BLOCKING 0x0 ;  /* 0x0000000000007b1d */ /* 0x000fec0000010000 */
[----:B------:R2:W-:Y:S01]  /*0ad0*/  @!P0 STS [R12], RZ ;  /* 0x000000ff0c008388 */ /* 0x0005e20000000800 */
[----:B------:R-:W-:Y:S01]  /*0ae0*/  NOP ;  /* 0x0000000000007918 */ /* 0x000fe20000000000 */
[----:B------:R-:W-:Y:S05]  /*0af0*/  @P3 BRA `(.L_x_21) ;  /* 0x0000000000183947 */ /* 0x000fea0003800000 */
[----:B---34-:R-:W3:Y:S01]  /*0b00*/  LDS R3, [UR11+0x8] ;  /* 0x0000080bff037984 */ /* 0x018ee20008000800 */
[----:B------:R-:W4:Y:S01]  /*0b10*/  LDC.64 R10, c[0x0][0x388] ;  /* 0x0000e200ff0a7b82 */ /* 0x000f220000000a00 */
[----:B-----5:R-:W-:Y:S02]  /*0b20*/  IMAD.MOV.U32 R4, RZ, RZ, 0x70 ;  /* 0x00000070ff047424 */ /* 0x020fe400078e00ff */
[----:B----4-:R4:W-:Y:S03]  /*0b30*/  STS.64 [UR11], R10 ;  /* 0x0000000aff007988 */ /* 0x0109e60008000a0b */
[----:B---3--:R-:W-:-:S05]  /*0b40*/  LOP3.LUT R3, R3, 0x10, R4, 0xd8, !PT ;  /* 0x0000001003037812 */ /* 0x008fca00078ed804 */
[----:B------:R4:W-:Y:S02]  /*0b50*/  STS [UR11+0x8], R3 ;  /* 0x00000803ff007988 */ /* 0x0009e4000800080b */
.L_x_21:
[----:B-----5:R-:W-:Y:S05]  /*0b60*/  BSYNC.RECONVERGENT B1 ;  /* 0x0000000000017941 */ /* 0x020fea0003800200 */
.L_x_20:
[----:B------:R-:W-:Y:S04]  /*0b70*/  BSSY.RECONVERGENT B2, `(.L_x_22) ;  /* 0x000000f000027945 */ /* 0x000fe80003800200 */
[----:B------:R-:W-:Y:S04]  /*0b80*/  BSSY.RELIABLE B1, `(.L_x_23) ;  /* 0x000000c000017945 */ /* 0x000fe80003800100 */
[----:B------:R-:W-:Y:S05]  /*0b90*/  @P3 BRA `(.L_x_24) ;  /* 0x0000000000283947 */ /* 0x000fea0003800000 */
[----:B---34-:R-:W3:Y:S01]  /*0ba0*/  LDS R3, [UR11+0x34] ;  /* 0x0000340bff037984 */ /* 0x018ee20008000800 */
[----:B------:R-:W-:Y:S01]  /*0bb0*/  IMAD.MOV.U32 R4, RZ, RZ, 0x3f000000 ;  /* 0x3f000000ff047424 */ /* 0x000fe200078e00ff */
[----:B------:R-:W-:Y:S05]  /*0bc0*/  @P3 BREAK.RELIABLE B1 ;  /* 0x0000000000013942 */ /* 0x000fea0003800100 */
[----:B---3--:R-:W-:-:S05]  /*0bd0*/  LOP3.LUT R3, R3, 0xff000000, R4, 0xb8, !PT ;  /* 0xff00000003037812 */ /* 0x008fca00078eb804 */
[----:B------:R3:W-:Y:S01]  /*0be0*/  STS [UR11+0x34], R3 ;  /* 0x00003403ff007988 */ /* 0x0007e2000800080b */
[----:B------:R-:W-:Y:S05]  /*0bf0*/  @P3 BRA `(.L_x_25) ;  /* 0x0000000000183947 */ /* 0x000fea0003800000 */
[----:B------:R-:W4:Y:S01]  /*0c00*/  LDS R4, [UR11+0x38] ;  /* 0x0000380bff047984 */ /* 0x000f220008000800 */
[----:B---3--:R-:W-:-:S05]  /*0c10*/  IMAD.MOV.U32 R3, RZ, RZ, 0x7f ;  /* 0x0000007fff037424 */ /* 0x008fca00078e00ff */
[----:B----4-:R-:W-:-:S05]  /*0c20*/  LOP3.LUT R3, R4, 0xff, R3, 0xb8, !PT ;  /* 0x000000ff04037812 */ /* 0x010fca00078eb803 */
[----:B------:R5:W-:Y:S02]  /*0c30*/  STS [UR11+0x38], R3 ;  /* 0x00003803ff007988 */ /* 0x000be4000800080b */
.L_x_24:
[----:B------:R-:W-:Y:S05]  /*0c40*/  BSYNC.RELIABLE B1 ;  /* 0x0000000000017941 */ /* 0x000fea0003800100 */
.L_x_23:
[----:B------:R2:W-:Y:S02]  /*0c50*/  @!P3 STS [UR11+0x20], R9 ;  /* 0x00002009ff00b988 */ /* 0x0005e4000800080b */
.L_x_25:
[----:B------:R-:W-:Y:S05]  /*0c60*/  BSYNC.RECONVERGENT B2 ;  /* 0x0000000000027941 */ /* 0x000fea0003800200 */
.L_x_22:
[----:B------:R-:W-:Y:S05]  /*0c70*/  WARPSYNC.ALL ;  /* 0x0000000000007948 */ /* 0x000fea0003800000 */
[----:B------:R-:W-:Y:S01]  /*0c80*/  NOP ;  /* 0x0000000000007918 */ /* 0x000fe20000000000 */
[----:B---345:R-:W3:Y:S01]  /*0c90*/  LDC R3, c[0x0][0x39c] ;  /* 0x0000e700ff037b82 */ /* 0x038ee20000000800 */
[----:B------:R-:W-:Y:S01]  /*0ca0*/  BSSY.RECONVERGENT B2, `(.L_x_26) ;  /* 0x0000010000027945 */ /* 0x000fe20003800200 */
[----:B---3--:R-:W-:-:S05]  /*0cb0*/  VIADD R3, R3, 0xffffffff ;  /* 0xffffffff03037836 */ /* 0x008fca0000000000 */
[----:B------:R3:W-:Y:S01]  /*0cc0*/  @!P3 STS [UR11+0x24], R3 ;  /* 0x00002403ff00b988 */ /* 0x0007e2000800080b */
[----:B------:R-:W-:Y:S05]  /*0cd0*/  @P3 BRA `(.L_x_27) ;  /* 0x0000000000303947 */ /* 0x000fea0003800000 */
[----:B------:R-:W4:Y:S01]  /*0ce0*/  LDS R5, [UR11+0x34] ;  /* 0x0000340bff057984 */ /* 0x000f220008000800 */
[----:B------:R-:W5:Y:S03]  /*0cf0*/  LDC.64 R10, c[0x0][0x3b0] ;  /* 0x0000ec00ff0a7b82 */ /* 0x000f660000000a00 */
[----:B------:R-:W2:Y:S01]  /*0d00*/  LDS R4, [UR11+0x1c] ;  /* 0x00001c0bff047984 */ /* 0x000ea20008000800 */
[C---:B-----5:R-:W-:Y:S01]  /*0d10*/  SHF.L.U64.HI R8, R10.reuse, 0x1, R11 ;  /* 0x000000010a087819 */ /* 0x060fe2000001020b */
[----:B------:R-:W-:-:S03]  /*0d20*/  IMAD.SHL.U32 R7, R10, 0x2, RZ ;  /* 0x000000020a077824 */ /* 0x000fc600078e00ff */
[--C-:B--2---:R-:W-:Y:S02]  /*0d30*/  SHF.R.U32.HI R9, RZ, 0x4, R8.reuse ;  /* 0x00000004ff097819 */ /* 0x104fe40000011608 */
[----:B------:R-:W-:-:S05]  /*0d40*/  SHF.R.U64 R7, R7, 0x4, R8 ;  /* 0x0000000407077819 */ /* 0x000fca0000001208 */
[----:B------:R5:W-:Y:S01]  /*0d50*/  STS [UR11+0xc], R7 ;  /* 0x00000c07ff007988 */ /* 0x000be2000800080b */
[----:B----4-:R-:W-:Y:S02]  /*0d60*/  LOP3.LUT R5, R5, 0x7, RZ, 0xb8, !PT ;  /* 0x0000000705057812 */ /* 0x010fe400078eb8ff */
[----:B------:R-:W-:-:S03]  /*0d70*/  LOP3.LUT R4, R4, 0xf, R9, 0xb8, !PT ;  /* 0x0000000f04047812 */ /* 0x000fc600078eb809 */
[----:B------:R5:W-:Y:S04]  /*0d80*/  STS [UR11+0x34], R5 ;  /* 0x00003405ff007988 */ /* 0x000be8000800080b */
[----:B------:R5:W-:Y:S02]  /*0d90*/  STS [UR11+0x1c], R4 ;  /* 0x00001c04ff007988 */ /* 0x000be4000800080b */
.L_x_27:
[----:B------:R-:W-:Y:S05]  /*0da0*/  BSYNC.RECONVERGENT B2 ;  /* 0x0000000000027941 */ /* 0x000fea0003800200 */
.L_x_26:
[----:B------:R-:W-:Y:S04]  /*0db0*/  BSSY.RECONVERGENT B3, `(.L_x_28) ;  /* 0x000001a000037945 */ /* 0x000fe80003800200 */
[----:B------:R-:W-:Y:S04]  /*0dc0*/  BSSY.RELIABLE B2, `(.L_x_29) ;  /* 0x0000015000027945 */ /* 0x000fe80003800100 */
[----:B------:R-:W-:Y:S05]  /*0dd0*/  @P3 BRA `(.L_x_30) ;  /* 0x0000000000203947 */ /* 0x000fea0003800000 */
[----:B-----5:R-:W4:Y:S02]  /*0de0*/  LDS R4, [UR11+0x34] ;  /* 0x0000340bff047984 */ /* 0x020f240008000800 */
[----:B----4-:R-:W-:-:S05]  /*0df0*/  LOP3.LUT R4, R4, 0x38, RZ, 0xb8, !PT ;  /* 0x0000003804047812 */ /* 0x010fca00078eb8ff */
[----:B------:R4:W-:Y:S01]  /*0e00*/  STS [UR11+0x34], R4 ;  /* 0x00003404ff007988 */ /* 0x0009e2000800080b */
[----:B------:R-:W-:Y:S05]  /*0e10*/  @P3 BRA `(.L_x_31) ;  /* 0x0000000000203947 */ /* 0x000fea0003800000 */
[----:B----4-:R-:W4:Y:S01]  /*0e20*/  LDS R4, [UR11+0x8] ;  /* 0x0000080bff047984 */ /* 0x010f220008000800 */
[----:B------:R-:W-:-:S05]  /*0e30*/  IMAD.MOV.U32 R5, RZ, RZ, 0x780 ;  /* 0x00000780ff057424 */ /* 0x000fca00078e00ff */
[----:B----4-:R-:W-:-:S05]  /*0e40*/  LOP3.LUT R4, R4, 0x300, R5, 0xd8, !PT ;  /* 0x0000030004047812 */ /* 0x010fca00078ed805 */
[----:B------:R4:W-:Y:S02]  /*0e50*/  STS [UR11+0x8], R4 ;  /* 0x00000804ff007988 */ /* 0x0009e4000800080b */
.L_x_30:
[----:B------:R-:W-:Y:S05]  /*0e60*/  @P3 BRA `(.L_x_32) ;  /* 0x0000000000283947 */ /* 0x000fea0003800000 */
[----:B----45:R-:W4:Y:S02]  /*0e70*/  LDS R4, [UR11+0x8] ;  /* 0x0000080bff047984 */ /* 0x030f240008000800 */
[----:B----4-:R-:W-:-:S05]  /*0e80*/  LOP3.LUT R4, R4, 0x1800, RZ, 0xb8, !PT ;  /* 0x0000180004047812 */ /* 0x010fca00078eb8ff */
[----:B------:R5:W-:Y:S02]  /*0e90*/  STS [UR11+0x8], R4 ;  /* 0x00000804ff007988 */ /* 0x000be4000800080b */
.L_x_31:
[----:B------:R-:W-:Y:S05]  /*0ea0*/  @P3 BREAK.RELIABLE B2 ;  /* 0x0000000000023942 */ /* 0x000fea0003800100 */
[----:B------:R-:W-:Y:S05]  /*0eb0*/  @P3 BRA `(.L_x_33) ;  /* 0x0000000000243947 */ /* 0x000fea0003800000 */
[----:B----45:R-:W4:Y:S01]  /*0ec0*/  LDS R4, [UR11+0x8] ;  /* 0x0000080bff047984 */ /* 0x030f220008000800 */
[----:B------:R-:W-:-:S05]  /*0ed0*/  IMAD.MOV.U32 R5, RZ, RZ, 0x6000 ;  /* 0x00006000ff057424 */ /* 0x000fca00078e00ff */
[----:B----4-:R-:W-:-:S04]  /*0ee0*/  LOP3.LUT R4, R4, 0x6000, R5, 0xd8, !PT ;  /* 0x0000600004047812 */ /* 0x010fc800078ed805 */
[----:B------:R-:W-:-:S05]  /*0ef0*/  LOP3.LUT R4, R4, 0x400000, RZ, 0xb8, !PT ;  /* 0x0040000004047812 */ /* 0x000fca00078eb8ff */
[----:B------:R4:W-:Y:S02]  /*0f00*/  STS [UR11+0x8], R4 ;  /* 0x00000804ff007988 */ /* 0x0009e4000800080b */
.L_x_32:
[----:B------:R-:W-:Y:S05]  /*0f10*/  BSYNC.RELIABLE B2 ;  /* 0x0000000000027941 */ /* 0x000fea0003800100 */
.L_x_29:
[----:B----45:R-:W4:Y:S02]  /*0f20*/  @!P3 LDS R4, [UR11+0x8] ;  /* 0x0000080bff04b984 */ /* 0x030f240008000800 */
[----:B----4-:R-:W-:-:S05]  /*0f30*/  @!P3 LOP3.LUT R4, R4, 0x8000, RZ, 0xb8, !PT ;  /* 0x000080000404b812 */ /* 0x010fca00078eb8ff */
[----:B------:R4:W-:Y:S02]  /*0f40*/  @!P3 STS [UR11+0x8], R4 ;  /* 0x00000804ff00b988 */ /* 0x0009e4000800080b */
.L_x_33:
[----:B------:R-:W-:Y:S05]  /*0f50*/  BSYNC.RECONVERGENT B3 ;  /* 0x0000000000037941 */ /* 0x000fea0003800200 */
.L_x_28:
[----:B------:R-:W-:Y:S05]  /*0f60*/  WARPSYNC.ALL ;  /* 0x0000000000007948 */ /* 0x000fea0003800000 */
[----:B------:R-:W-:Y:S01]  /*0f70*/  NOP ;  /* 0x0000000000007918 */ /* 0x000fe20000000000 */
[----:B------:R-:W-:-:S04]  /*0f80*/  UIADD3 UR5, UPT, UPT, UR4, 0x80, URZ ;  /* 0x0000008004057890 */ /* 0x000fc8000fffe0ff */
[----:B------:R-:W-:-:S04]  /*0f90*/  UIADD3 UR32, UP0, UPT, UR5, UR12, URZ ;  /* 0x0000000c05207290 */ /* 0x000fc8000ff1e0ff */
[----:B------:R-:W-:Y:S01]  /*0fa0*/  ULEA.HI.X.SX32 UR33, UR5, UR13, 0x1, UP0 ;  /* 0x0000000d05217291 */ /* 0x000fe200080f0eff */
[----:B------:R-:W-:Y:S11]  /*0fb0*/  @P0 BRA `(.L_x_34) ;  /* 0x0000000000300947 */ /* 0x000ff60003800000 */
[----:B----45:R-:W4:Y:S01]  /*0fc0*/  S2R R4, SR_LANEID ;  /* 0x0000000000047919 */ /* 0x030f220000000000 */
[----:B------:R-:W-:Y:S05]  /*0fd0*/  WARPSYNC.ALL ;  /* 0x0000000000007948 */ /* 0x000fea0003800000 */
[----:B------:R-:W-:Y:S01]  /*0fe0*/  NOP ;  /* 0x0000000000007918 */ /* 0x000fe20000000000 */
[----:B----4-:R-:W-:-:S05]  /*0ff0*/  IMAD.SHL.U32 R8, R4, 0x4, RZ ;  /* 0x0000000404087824 */ /* 0x010fca00078e00ff */
[----:B------:R-:W4:Y:S01]  /*1000*/  LDS R7, [R8+UR11] ;  /* 0x0000000b08077984 */ /* 0x000f220008000800 */
[----:B------:R-:W-:-:S05]  /*1010*/  IADD3 R4, P1, PT, R8, UR32, RZ ;  /* 0x0000002008047c10 */ /* 0x000fca000ff3e0ff */
[----:B------:R-:W-:-:S05]  /*1020*/  IMAD.X R5, RZ, RZ, UR33, P1 ;  /* 0x00000021ff057e24 */ /* 0x000fca00088e06ff */
[----:B----4-:R4:W5:Y:S01]  /*1030*/  ATOMG.E.EXCH.STRONG.GPU PT, RZ, [R4], R7 ;  /* 0x0000000704ff73a8 */ /* 0x01096200041ee100 */
[----:B------:R-:W-:-:S04]  /*1040*/  DEPBAR {5,4,3,2,1,0} ;  /* 0x0000003f0000791a */ /* 0x000fc80000000000 */
[----:B------:R-:W2:Y:S02]  /*1050*/  CCTL.E.C.LDCU.IV.DEEP [UR32] ;  /* 0x0000000020007540 */ /* 0x000ea40009c08000 */
[----:B--2---:R4:W-:Y:S01]  /*1060*/  UTMACCTL.IV [UR32] ;  /* 0x00000000200079b9 */ /* 0x0049e20008000000 */
[----:B------:R-:W-:Y:S01]  /*1070*/  NOP ;  /* 0x0000000000007918 */ /* 0x000fe20000000000 */
.L_x_34:
[----:B------:R-:W-:Y:S05]  /*1080*/  @P0 BRA `(.L_x_35) ;  /* 0x00000000000c0947 */ /* 0x000fea0003800000 */
[----:B------:R0:W-:Y:S01]  /*1090*/  UTMACMDFLUSH ;  /* 0x00000000000079b7 */ /* 0x0001e20000000000 */
[----:B------:R-:W-:Y:S05]  /*10a0*/  @P0 BRA `(.L_x_35) ;  /* 0x0000000000040947 */ /* 0x000fea0003800000 */
[----:B------:R-:W-:-:S04]  /*10b0*/  DEPBAR.LE SB0, 0x0 ;  /* 0x000080000000791a */ /* 0x000fc80000000000 */
.L_x_35:
[----:B------:R-:W-:Y:S05]  /*10c0*/  WARPSYNC.ALL ;  /* 0x0000000000007948 */ /* 0x000fea0003800000 */
[----:B------:R-:W-:Y:S01]  /*10d0*/  NOP ;  /* 0x0000000000007918 */ /* 0x000fe20000000000 */
[----:B-----5:R-:W-:Y:S06]  /*10e0*/  BAR.SYNC.DEFER_BLOCKING 0x0 ;  /* 0x0000000000007b1d */ /* 0x020fec0000010000 */
[----:B------:R-:W-:Y:S02]  /*10f0*/  BSSY.RECONVERGENT B3, `(.L_x_36) ;  /* 0x000000b000037945 */ /* 0x000fe40003800200 */
[----:B------:R-:W-:Y:S06]  /*1100*/  BAR.SYNC.DEFER_BLOCKING 0x0 ;  /* 0x0000000000007b1d */ /* 0x000fec0000010000 */
[----:B------:R5:W-:Y:S01]  /*1110*/  @!P0 STS [R12], RZ ;  /* 0x000000ff0c008388 */ /* 0x000be20000000800 */
[----:B------:R-:W-:Y:S01]  /*1120*/  NOP ;  /* 0x0000000000007918 */ /* 0x000fe20000000000 */
[----:B------:R-:W-:Y:S05]  /*1130*/  @P3 BRA `(.L_x_37) ;  /* 0x0000000000183947 */ /* 0x000fea0003800000 */
[----:B----4-:R-:W4:Y:S01]  /*1140*/  LDS R4, [UR11+0x8] ;  /* 0x0000080bff047984 */ /* 0x010f220008000800 */
[----:B--2---:R-:W2:Y:S01]  /*1150*/  LDC.64 R8, c[0x0][0x390] ;  /* 0x0000e400ff087b82 */ /* 0x004ea20000000a00 */
[----:B------:R-:W-:Y:S02]  /*1160*/  IMAD.MOV.U32 R5, RZ, RZ, 0x70 ;  /* 0x00000070ff057424 */ /* 0x000fe400078e00ff */
[----:B--2---:R2:W-:Y:S03]  /*1170*/  STS.64 [UR11], R8 ;  /* 0x00000008ff007988 */ /* 0x0045e60008000a0b */
[----:B----4-:R-:W-:-:S05]  /*1180*/  LOP3.LUT R4, R4, 0x10, R5, 0xd8, !PT ;  /* 0x0000001004047812 */ /* 0x010fca00078ed805 */
[----:B------:R2:W-:Y:S02]  /*1190*/  STS [UR11+0x8], R4 ;  /* 0x00000804ff007988 */ /* 0x0005e4000800080b */
.L_x_37:
[----:B----4-:R-:W-:Y:S05]  /*11a0*/  BSYNC.RECONVERGENT B3 ;  /* 0x0000000000037941 */ /* 0x010fea0003800200 */
.L_x_36:
[----:B------:R-:W-:Y:S04]  /*11b0*/  BSSY.RECONVERGENT B4, `(.L_x_38) ;  /* 0x0000011000047945 */ /* 0x000fe80003800200 */
[----:B------:R-:W-:Y:S04]  /*11c0*/  BSSY.RELIABLE B3, `(.L_x_39) ;  /* 0x000000e000037945 */ /* 0x000fe80003800100 */
[----:B------:R-:W-:Y:S05]  /*11d0*/  @P3 BRA `(.L_x_40) ;  /* 0x0000000000243947 */ /* 0x000fea0003800000 */
[----:B--2---:R-:W2:Y:S01]  /*11e0*/  LDS R4, [UR11+0x34] ;  /* 0x0000340bff047984 */ /* 0x004ea20008000800 */
[----:B------:R-:W-:-:S05]  /*11f0*/  IMAD.MOV.U32 R5, RZ, RZ, 0x3f000000 ;  /* 0x3f000000ff057424 */ /* 0x000fca00078e00ff */
[----:B--2---:R-:W-:-:S05]  /*1200*/  LOP3.LUT R4, R4, 0xff000000, R5, 0xb8, !PT ;  /* 0xff00000004047812 */ /* 0x004fca00078eb805 */
[----:B------:R2:W-:Y:S01]  /*1210*/  STS [UR11+0x34], R4 ;  /* 0x00003404ff007988 */ /* 0x0005e2000800080b */
[----:B------:R-:W-:Y:S05]  /*1220*/  @P3 BRA `(.L_x_41) ;  /* 0x00000000001c3947 */ /* 0x000fea0003800000 */
[----:B--2---:R-:W2:Y:S01]  /*1230*/  LDS R4, [UR11+0x38] ;  /* 0x0000380bff047984 */ /* 0x004ea20008000800 */
[----:B------:R-:W-:-:S05]  /*1240*/  IMAD.MOV.U32 R5, RZ, RZ, 0x3f ;  /* 0x0000003fff057424 */ /* 0x000fca00078e00ff */
[----:B--2---:R-:W-:-:S05]  /*1250*/  LOP3.LUT R4, R4, 0xff, R5, 0xb8, !PT ;  /* 0x000000ff04047812 */ /* 0x004fca00078eb805 */
[----:B------:R4:W-:Y:S02]  /*1260*/  STS [UR11+0x38], R4 ;  /* 0x00003804ff007988 */ /* 0x0009e4000800080b */
.L_x_40:
[----:B------:R-:W-:Y:S05]  /*1270*/  @P3 BREAK.RELIABLE B3 ;  /* 0x0000000000033942 */ /* 0x000fea0003800100 */
[----:B------:R-:W-:Y:S05]  /*1280*/  @P3 BRA `(.L_x_42) ;  /* 0x00000000000c3947 */ /* 0x000fea0003800000 */
[----:B------:R2:W-:Y:S02]  /*1290*/  STS [UR11+0x20], R3 ;  /* 0x00002003ff007988 */ /* 0x0005e4000800080b */
.L_x_41:
[----:B------:R-:W-:Y:S05]  /*12a0*/  BSYNC.RELIABLE B3 ;  /* 0x0000000000037941 */ /* 0x000fea0003800100 */
.L_x_39:
[----:B------:R2:W-:Y:S02]  /*12b0*/  @!P3 STS [UR11+0x24], R2 ;  /* 0x00002402ff00b988 */ /* 0x0005e4000800080b */
.L_x_42:
[----:B------:R-:W-:Y:S05]  /*12c0*/  BSYNC.RECONVERGENT B4 ;  /* 0x0000000000047941 */ /* 0x000fea0003800200 */
.L_x_38:
[----:B------:R-:W-:Y:S05]  /*12d0*/  WARPSYNC.ALL ;  /* 0x0000000000007948 */ /* 0x000fea0003800000 */
[----:B------:R-:W-:Y:S01]  /*12e0*/  NOP ;  /* 0x0000000000007918 */ /* 0x000fe20000000000 */
[----:B------:R-:W-:Y:S04]  /*12f0*/  BSSY.RECONVERGENT B4, `(.L_x_43) ;  /* 0x000000e000047945 */ /* 0x000fe80003800200 */
[----:B------:R-:W-:Y:S05]  /*1300*/  @P3 BRA `(.L_x_44) ;  /* 0x0000000000303947 */ /* 0x000fea0003800000 */
[----:B--23--:R-:W2:Y:S01]  /*1310*/  LDS R3, [UR11+0x34] ;  /* 0x0000340bff037984 */ /* 0x00cea20008000800 */
[----:B----4-:R-:W3:Y:S03]  /*1320*/  LDC.64 R4, c[0x0][0x3b8] ;  /* 0x0000ee00ff047b82 */ /* 0x010ee60000000a00 */
        /* <DEDUP_REMOVED lines=10> */
.L_x_44:
[----:B------:R-:W-:Y:S05]  /*13d0*/  BSYNC.RECONVERGENT B4 ;  /* 0x0000000000047941 */ /* 0x000fea0003800200 */
.L_x_43:
[----:B------:R-:W-:Y:S04]  /*13e0*/  BSSY.RECONVERGENT B5, `(.L_x_45) ;  /* 0x000001a000057945 */ /* 0x000fe80003800200 */
[----:B------:R-:W-:Y:S04]  /*13f0*/  BSSY.RELIABLE B4, `(.L_x_46) ;  /* 0x0000015000047945 */ /* 0x000fe80003800100 */
[----:B------:R-:W-:Y:S05]  /*1400*/  @P3 BRA `(.L_x_47) ;  /* 0x0000000000203947 */ /* 0x000fea0003800000 */
[----:B--23--:R-:W2:Y:S02]  /*1410*/  LDS R2, [UR11+0x34] ;  /* 0x0000340bff027984 */ /* 0x00cea40008000800 */
[----:B--2---:R-:W-:-:S05]  /*1420*/  LOP3.LUT R2, R2, 0x38, RZ, 0xb8, !PT ;  /* 0x0000003802027812 */ /* 0x004fca00078eb8ff */
[----:B------:R2:W-:Y:S01]  /*1430*/  STS [UR11+0x34], R2 ;  /* 0x00003402ff007988 */ /* 0x0005e2000800080b */
[----:B------:R-:W-:Y:S05]  /*1440*/  @P3 BRA `(.L_x_48) ;  /* 0x0000000000203947 */ /* 0x000fea0003800000 */
[----:B--2---:R-:W2:Y:S01]  /*1450*/  LDS R2, [UR11+0x8] ;  /* 0x0000080bff027984 */ /* 0x004ea20008000800 */
[----:B------:R-:W-:-:S05]  /*1460*/  IMAD.MOV.U32 R3, RZ, RZ, 0x780 ;  /* 0x00000780ff037424 */ /* 0x000fca00078e00ff */
[----:B--2---:R-:W-:-:S05]  /*1470*/  LOP3.LUT R2, R2, 0x300, R3, 0xd8, !PT ;  /* 0x0000030002027812 */ /* 0x004fca00078ed803 */
[----:B------:R2:W-:Y:S02]  /*1480*/  STS [UR11+0x8], R2 ;  /* 0x00000802ff007988 */ /* 0x0005e4000800080b */
.L_x_47:
[----:B------:R-:W-:Y:S05]  /*1490*/  @P3 BRA `(.L_x_49) ;  /* 0x0000000000283947 */ /* 0x000fea0003800000 */
[----:B--23--:R-:W2:Y:S02]  /*14a0*/  LDS R2, [UR11+0x8] ;  /* 0x0000080bff027984 */ /* 0x00cea40008000800 */
[----:B--2---:R-:W-:-:S05]  /*14b0*/  LOP3.LUT R2, R2, 0x1800, RZ, 0xb8, !PT ;  /* 0x0000180002027812 */ /* 0x004fca00078eb8ff */
[----:B------:R3:W-:Y:S02]  /*14c0*/  STS [UR11+0x8], R2 ;  /* 0x00000802ff007988 */ /* 0x0007e4000800080b */
.L_x_48:
[----:B------:R-:W-:Y:S05]  /*14d0*/  @P3 BREAK.RELIABLE B4 ;  /* 0x0000000000043942 */ /* 0x000fea0003800100 */
[----:B------:R-:W-:Y:S05]  /*14e0*/  @P3 BRA `(.L_x_50) ;  /* 0x0000000000243947 */ /* 0x000fea0003800000 */
[----:B--23--:R-:W2:Y:S01]  /*14f0*/  LDS R2, [UR11+0x8] ;  /* 0x0000080bff027984 */ /* 0x00cea20008000800 */
[----:B------:R-:W-:-:S05]  /*1500*/  IMAD.MOV.U32 R3, RZ, RZ, 0x6000 ;  /* 0x00006000ff037424 */ /* 0x000fca00078e00ff */
[----:B--2---:R-:W-:-:S04]  /*1510*/  LOP3.LUT R2, R2, 0x6000, R3, 0xd8, !PT ;  /* 0x0000600002027812 */ /* 0x004fc800078ed803 */
[----:B------:R-:W-:-:S05]  /*1520*/  LOP3.LUT R2, R2, 0x400000, RZ, 0xb8, !PT ;  /* 0x0040000002027812 */ /* 0x000fca00078eb8ff */
[----:B------:R2:W-:Y:S02]  /*1530*/  STS [UR11+0x8], R2 ;  /* 0x00000802ff007988 */ /* 0x0005e4000800080b */
.L_x_49:
[----:B------:R-:W-:Y:S05]  /*1540*/  BSYNC.RELIABLE B4 ;  /* 0x0000000000047941 */ /* 0x000fea0003800100 */
.L_x_46:
[----:B--23--:R-:W2:Y:S02]  /*1550*/  @!P3 LDS R2, [UR11+0x8] ;  /* 0x0000080bff02b984 */ /* 0x00cea40008000800 */
[----:B--2---:R-:W-:-:S05]  /*1560*/  @!P3 LOP3.LUT R2, R2, 0x8000, RZ, 0xb8, !PT ;  /* 0x000080000202b812 */ /* 0x004fca00078eb8ff */
[----:B------:R2:W-:Y:S02]  /*1570*/  @!P3 STS [UR11+0x8], R2 ;  /* 0x00000802ff00b988 */ /* 0x0005e4000800080b */
.L_x_50:
[----:B------:R-:W-:Y:S05]  /*1580*/  BSYNC.RECONVERGENT B5 ;  /* 0x0000000000057941 */ /* 0x000fea0003800200 */
.L_x_45:
[----:B------:R-:W-:Y:S05]  /*1590*/  WARPSYNC.ALL ;  /* 0x0000000000007948 */ /* 0x000fea0003800000 */
[----:B------:R-:W-:Y:S01]  /*15a0*/  NOP ;  /* 0x0000000000007918 */ /* 0x000fe20000000000 */
[----:B------:R-:W-:-:S04]  /*15b0*/  UIADD3 UR4, UPT, UPT, UR4, 0x100, URZ ;  /* 0x0000010004047890 */ /* 0x000fc8000fffe0ff */
[----:B------:R-:W-:-:S04]  /*15c0*/  UIADD3 UR12, UP0, UPT, UR4, UR12, URZ ;  /* 0x0000000c040c7290 */ /* 0x000fc8000ff1e0ff */
[----:B------:R-:W-:Y:S01]  /*15d0*/  ULEA.HI.X.SX32 UR13, UR4, UR13, 0x1, UP0 ;  /* 0x0000000d040d7291 */ /* 0x000fe200080f0eff */
[----:B------:R-:W-:Y:S11]  /*15e0*/  @P0 BRA `(.L_x_51) ;  /* 0x0000000000300947 */ /* 0x000ff60003800000 */
[----:B--23--:R-:W2:Y:S01]  /*15f0*/  S2R R2, SR_LANEID ;  /* 0x0000000000027919 */ /* 0x00cea20000000000 */
[----:B------:R-:W-:Y:S05]  /*1600*/  WARPSYNC.ALL ;  /* 0x0000000000007948 */ /* 0x000fea0003800000 */
[----:B------:R-:W-:Y:S01]  /*1610*/  NOP ;  /* 0x0000000000007918 */ /* 0x000fe20000000000 */
[----:B--2-4-:R-:W-:-:S05]  /*1620*/  IMAD.SHL.U32 R4, R2, 0x4, RZ ;  /* 0x0000000402047824 */ /* 0x014fca00078e00ff */
[----:B------:R-:W2:Y:S01]  /*1630*/  LDS R5, [R4+UR11] ;  /* 0x0000000b04057984 */ /* 0x000ea20008000800 */
[----:B------:R-:W-:-:S05]  /*1640*/  IADD3 R2, P1, PT, R4, UR12, RZ ;  /* 0x0000000c04027c10 */ /* 0x000fca000ff3e0ff */
[----:B------:R-:W-:-:S05]  /*1650*/  IMAD.X R3, RZ, RZ, UR13, P1 ;  /* 0x0000000dff037e24 */ /* 0x000fca00088e06ff */
[----:B--2---:R2:W3:Y:S01]  /*1660*/  ATOMG.E.EXCH.STRONG.GPU PT, RZ, [R2], R5 ;  /* 0x0000000502ff73a8 */ /* 0x0044e200041ee100 */
[----:B------:R-:W-:-:S04]  /*1670*/  DEPBAR {5,4,3,2,1,0} ;  /* 0x0000003f0000791a */ /* 0x000fc80000000000 */
[----:B------:R-:W4:Y:S02]  /*1680*/  CCTL.E.C.LDCU.IV.DEEP [UR12] ;  /* 0x000000000c007540 */ /* 0x000f240009c08000 */
[----:B----4-:R2:W-:Y:S01]  /*1690*/  UTMACCTL.IV [UR12] ;  /* 0x000000000c0079b9 */ /* 0x0105e20008000000 */
[----:B------:R-:W-:Y:S01]  /*16a0*/  NOP ;  /* 0x0000000000007918 */ /* 0x000fe20000000000 */
.L_x_51:
[----:B------:R-:W-:Y:S05]  /*16b0*/  @P0 BRA `(.L_x_52) ;  /* 0x00000000000c0947 */ /* 0x000fea0003800000 */
[----:B------:R0:W-:Y:S01]  /*16c0*/  UTMACMDFLUSH ;  /* 0x00000000000079b7 */ /* 0x0001e20000000000 */
[----:B------:R-:W-:Y:S05]  /*16d0*/  @P0 BRA `(.L_x_52) ;  /* 0x0000000000040947 */ /* 0x000fea0003800000 */
[----:B------:R-:W-:-:S04]  /*16e0*/  DEPBAR.LE SB0, 0x0 ;  /* 0x000080000000791a */ /* 0x000fc80000000000 */
.L_x_52:
[----:B------:R-:W-:Y:S05]  /*16f0*/  WARPSYNC.ALL ;  /* 0x0000000000007948 */ /* 0x000fea0003800000 */
[----:B------:R-:W-:Y:S01]  /*1700*/  NOP ;  /* 0x0000000000007918 */ /* 0x000fe20000000000 */
[----:B---3--:R-:W-:Y:S01]  /*1710*/  BAR.SYNC.DEFER_BLOCKING 0x0 ;  /* 0x0000000000007b1d */ /* 0x008fe20000010000 */
[----:B--2---:R-:W-:Y:S01]  /*1720*/  SHF.R.U32.HI R2, RZ, 0x5, R0 ;  /* 0x00000005ff027819 */ /* 0x004fe20000011600 */
[----:B------:R-:W-:-:S03]  /*1730*/  USHF.L.U32 UR7, UR7, 0x7, URZ ;  /* 0x0000000707077899 */ /* 0x000fc600080006ff */
[----:B------:R-:W-:Y:S01]  /*1740*/  R2UR UR14, R2 ;  /* 0x00000000020e72ca */ /* 0x000fe200000e0000 */
[----:B------:R-:W-:Y:S01]  /*1750*/  VOTEU.ALL UP0, P3 ;  /* 0x0000000000ff7886 */ /* 0x000fe20001800000 */
[----:B------:R-:W-:Y:S01]  /*1760*/  UMOV UR4, 0x1 ;  /* 0x0000000100047882 */ /* 0x000fe20000000000 */
[----:B------:R-:W-:Y:S01]  /*1770*/  VOTEU.ALL UP1, P3 ;  /* 0x0000000000ff7886 */ /* 0x000fe20001820000 */
[----:B------:R-:W-:Y:S02]  /*1780*/  BSSY.RECONVERGENT B5, `(.L_x_53) ;  /* 0x0000018000057945 */ /* 0x000fe40003800200 */
[----:B------:R-:W-:-:S04]  /*1790*/  @!UP0 UIADD3 UR16, UPT, UPT, -UR4, 0x100000, URZ ;  /* 0x0010000004108890 */ /* 0x000fc8000fffe1ff */
[----:B------:R-:W-:Y:S02]  /*17a0*/  @!UP0 USHF.L.U32 UR17, UR16, 0xb, URZ ;  /* 0x0000000b10118899 */ /* 0x000fe400080006ff */
[----:B------:R-:W-:Y:S02]  /*17b0*/  @!UP0 USHF.L.U32 UR16, UR16, 0x1, URZ ;  /* 0x0000000110108899 */ /* 0x000fe400080006ff */
[----:B------:R-:W-:-:S04]  /*17c0*/  @!UP0 UIADD3 UR4, UPT, UPT, -UR4, 0x100000, URZ ;  /* 0x0010000004048890 */ /* 0x000fc8000fffe1ff */
[----:B------:R-:W-:Y:S02]  /*17d0*/  @!UP0 USHF.L.U32 UR5, UR4, 0xb, URZ ;  /* 0x0000000b04058899 */ /* 0x000fe400080006ff */
[----:B------:R-:W-:Y:S01]  /*17e0*/  @!UP0 USHF.L.U32 UR4, UR4, 0x1, URZ ;  /* 0x0000000104048899 */ /* 0x000fe200080006ff */
[----:B------:R-:W-:Y:S01]  /*17f0*/  VOTEU.ALL UP0, P3 ;  /* 0x0000000000ff7886 */ /* 0x000fe20001800000 */
[----:B------:R-:W2:Y:S04]  /*1800*/  FENCE.VIEW.ASYNC.S ;  /* 0x00000000000073c6 */ /* 0x000ea80000000000 */
[----:B--2---:R2:W3:Y:S06]  /*1810*/  @!UP0 SYNCS.EXCH.64 URZ, [UR11+0x30000], UR16 ;  /* 0x030000100bff85b2 */ /* 0x0044ec0008000100 */
[----:B------:R2:W3:Y:S02]  /*1820*/  @!UP1 SYNCS.EXCH.64 URZ, [UR11+0x30020], UR4 ;  /* 0x030020040bff95b2 */ /* 0x0004e40008000100 */
[----:B---3--:R-:W-:Y:S06]  /*1830*/  BAR.SYNC.DEFER_BLOCKING 0x0 ;  /* 0x0000000000007b1d */ /* 0x008fec0000010000 */
[----:B------:R-:W-:Y:S05]  /*1840*/  @P3 BRA `(.L_x_54) ;  /* 0x00000000002c3947 */ /* 0x000fea0003800000 */
[----:B--2---:R-:W-:Y:S02]  /*1850*/  UMOV UR4, 0x1 ;  /* 0x0000000100047882 */ /* 0x004fe40000000000 */
[----:B------:R-:W-:-:S04]  /*1860*/  UIADD3 UR16, UPT, UPT, -UR4, 0x100000, URZ ;  /* 0x0010000004107890 */ /* 0x000fc8000fffe1ff */
[----:B------:R-:W-:Y:S02]  /*1870*/  USHF.L.U32 UR17, UR16, 0xb, URZ ;  /* 0x0000000b10117899 */ /* 0x000fe400080006ff */
[----:B------:R-:W-:Y:S02]  /*1880*/  USHF.L.U32 UR16, UR16, 0x1, URZ ;  /* 0x0000000110107899 */ /* 0x000fe400080006ff */
[----:B------:R-:W-:-:S04]  /*1890*/  UIADD3 UR4, UPT, UPT, -UR4, 0x100000, URZ ;  /* 0x0010000004047890 */ /* 0x000fc8000fffe1ff */
[----:B------:R-:W-:Y:S02]  /*18a0*/  USHF.L.U32 UR5, UR4, 0xb, URZ ;  /* 0x0000000b04057899 */ /* 0x000fe400080006ff */
[----:B------:R-:W-:Y:S01]  /*18b0*/  USHF.L.U32 UR4, UR4, 0x1, URZ ;  /* 0x0000000104047899 */ /* 0x000fe200080006ff */
[----:B------:R-:W2:Y:S03]  /*18c0*/  FENCE.VIEW.ASYNC.S ;  /* 0x00000000000073c6 */ /* 0x000ea60000000000 */
[----:B--2---:R3:W2:Y:S08]  /*18d0*/  SYNCS.EXCH.64 URZ, [UR11+0x30008], UR16 ;  /* 0x030008100bff75b2 */ /* 0x0046b00008000100 */
[----:B------:R3:W4:Y:S02]  /*18e0*/  SYNCS.EXCH.64 URZ, [UR11+0x30028], UR4 ;  /* 0x030028040bff75b2 */ /* 0x0007240008000100 */
[----:B---3--:R-:W-:Y:S01]  /*18f0*/  NOP ;  /* 0x0000000000007918 */ /* 0x008fe20000000000 */
.L_x_54:
[----:B--2---:R-:W-:Y:S05]  /*1900*/  BSYNC.RECONVERGENT B5 ;  /* 0x0000000000057941 */ /* 0x004fea0003800200 */
.L_x_53:
[----:B----4-:R-:W-:Y:S06]  /*1910*/  BAR.SYNC.DEFER_BLOCKING 0x0 ;  /* 0x0000000000007b1d */ /* 0x010fec0000010000 */
[----:B------:R-:W-:Y:S04]  /*1920*/  BSSY.RECONVERGENT B5, `(.L_x_55) ;  /* 0x000000d000057945 */ /* 0x000fe80003800200 */
[----:B------:R-:W-:Y:S05]  /*1930*/  @P3 BRA `(.L_x_56) ;  /* 0x00000000002c3947 */ /* 0x000fea0003800000 */
[----:B------:R-:W-:Y:S02]  /*1940*/  UMOV UR4, 0x1 ;  /* 0x0000000100047882 */ /* 0x000fe40000000000 */
[----:B------:R-:W-:-:S04]  /*1950*/  UIADD3 UR16, UPT, UPT, -UR4, 0x100000, URZ ;  /* 0x0010000004107890 */ /* 0x000fc8000fffe1ff */
[----:B------:R-:W-:Y:S02]  /*1960*/  USHF.L.U32 UR17, UR16, 0xb, URZ ;  /* 0x0000000b10117899 */ /* 0x000fe400080006ff */
[----:B------:R-:W-:Y:S02]  /*1970*/  USHF.L.U32 UR16, UR16, 0x1, URZ ;  /* 0x0000000110107899 */ /* 0x000fe400080006ff */
[----:B------:R-:W-:-:S04]  /*1980*/  UIADD3 UR4, UPT, UPT, -UR4, 0x100000, URZ ;  /* 0x0010000004047890 */ /* 0x000fc8000fffe1ff */
[----:B------:R-:W-:Y:S02]  /*1990*/  USHF.L.U32 UR5, UR4, 0xb, URZ ;  /* 0x0000000b04057899 */ /* 0x000fe400080006ff */
[----:B------:R-:W-:Y:S01]  /*19a0*/  USHF.L.U32 UR4, UR4, 0x1, URZ ;  /* 0x0000000104047899 */ /* 0x000fe200080006ff */
[----:B------:R-:W2:Y:S03]  /*19b0*/  FENCE.VIEW.ASYNC.S ;  /* 0x00000000000073c6 */ /* 0x000ea60000000000 */
[----:B--2---:R2:W3:Y:S08]  /*19c0*/  SYNCS.EXCH.64 URZ, [UR11+0x30010], UR16 ;  /* 0x030010100bff75b2 */ /* 0x0044f00008000100 */
[----:B------:R2:W4:Y:S01]  /*19d0*/  SYNCS.EXCH.64 URZ, [UR11+0x30030], UR4 ;  /* 0x030030040bff75b2 */ /* 0x0005220008000100 */
[----:B------:R-:W-:Y:S01]  /*19e0*/  NOP ;  /* 0x0000000000007918 */ /* 0x000fe20000000000 */
.L_x_56:
[----:B--2---:R-:W-:Y:S05]  /*19f0*/  BSYNC.RECONVERGENT B5 ;  /* 0x0000000000057941 */ /* 0x004fea0003800200 */
.L_x_55:
[----:B---34-:R-:W-:Y:S01]  /*1a00*/  BAR.SYNC.DEFER_BLOCKING 0x0 ;  /* 0x0000000000007b1d */ /* 0x018fe20000010000 */
[----:B------:R-:W-:Y:S01]  /*1a10*/  UIADD3 UR6, UPT, UPT, UR11, 0x30020, URZ ;  /* 0x000300200b067890 */ /* 0x000fe2000fffe0ff */
[----:B------:R-:W-:Y:S01]  /*1a20*/  ISETP.GE.AND P0, PT, R6, 0x1, PT ;  /* 0x000000010600780c */ /* 0x000fe20003f06270 */
[----:B------:R-:W-:-:S03]  /*1a30*/  USHF.L.U32 UR23, UR15, 0x6, URZ ;  /* 0x000000060f177899 */ /* 0x000fc600080006ff */
        /* <DEDUP_REMOVED lines=13> */
.L_x_58:
[----:B--2---:R-:W-:Y:S05]  /*1b10*/  BSYNC.RECONVERGENT B5 ;  /* 0x0000000000057941 */ /* 0x004fea0003800200 */
.L_x_57:
[----:B------:R-:W-:Y:S05]  /*1b20*/  @!P0 BRA `(.L_x_59) ;  /* 0x0000000c00508947 */ /* 0x000fea0003800000 */
[----:B---34-:R-:W-:Y:S01]  /*1b30*/  BAR.SYNC.DEFER_BLOCKING 0x0 ;  /* 0x0000000000007b1d */ /* 0x018fe20000010000 */
[----:B------:R-:W-:Y:S01]  /*1b40*/  ELECT P1, URZ, PT ;  /* 0x0000000000ff782f */ /* 0x000fe20003820000 */
[----:B------:R-:W-:Y:S01]  /*1b50*/  @!P3 IMAD.MOV.U32 R2, RZ, RZ, 0xc000 ;  /* 0x0000c000ff02b424 */ /* 0x000fe200078e00ff */
[----:B------:R-:W-:Y:S02]  /*1b60*/  ULOP3.LUT UR4, UR14, 0x1, URZ, 0xc0, !UPT ;  /* 0x000000010e047892 */ /* 0x000fe4000f8ec0ff */
[C---:B------:R-:W-:Y:S02]  /*1b70*/  ISETP.LT.U32.AND P1, PT, R36.reuse, 0x40, P1 ;  /* 0x000000402400780c */ /* 0x040fe40000f21070 */
[----:B------:R-:W-:Y:S01]  /*1b80*/  ELECT P0, URZ, PT ;  /* 0x0000000000ff782f */ /* 0x000fe20003800000 */
[----:B------:R-:W-:Y:S02]  /*1b90*/  ULEA UR5, UR4, UR11, 0xd ;  /* 0x0000000b04057291 */ /* 0x000fe4000f8e68ff */
[----:B------:R-:W-:Y:S01]  /*1ba0*/  USHF.L.U32 UR22, UR4, 0x6, URZ ;  /* 0x0000000604167899 */ /* 0x000fe200080006ff */
[----:B------:R-:W-:Y:S01]  /*1bb0*/  ISETP.LT.U32.AND P0, PT, R36, 0x40, P0 ;  /* 0x000000402400780c */ /* 0x000fe20000701070 */
[----:B------:R-:W-:Y:S01]  /*1bc0*/  ULEA UR16, UR4, UR5, 0xd ;  /* 0x0000000504107291 */ /* 0x000fe2000f8e68ff */
[----:B------:R-:W-:-:S04]  /*1bd0*/  UMOV UR19, UR7 ;  /* 0x0000000700137c82 */ /* 0x000fc80008000000 */
[----:B------:R-:W-:Y:S01]  /*1be0*/  UMOV UR18, UR22 ;  /* 0x0000001600127c82 */ /* 0x000fe20008000000 */
[----:B------:R-:W-:Y:S01]  /*1bf0*/  VOTEU.ANY UP0, P1 ;  /* 0x0000000000ff7886 */ /* 0x000fe20000800100 */
[----:B------:R-:W-:-:S04]  /*1c00*/  VOTEU.ANY UP2, P1 ;  /* 0x0000000000ff7886 */ /* 0x000fc80000840100 */
[----:B------:R-:W-:Y:S01]  /*1c10*/  @UP0 UIADD3 UR20, UPT, UPT, UR5, 0x20000, URZ ;  /* 0x0002000005140890 */ /* 0x000fe2000fffe0ff */
[----:B------:R2:W-:Y:S01]  /*1c20*/  @!P3 SYNCS.ARRIVE.TRANS64 RZ, [UR11+0x30000], R2 ;  /* 0x03000002ffffb9a7 */ /* 0x0005e2000800000b */
[----:B------:R-:W-:Y:S01]  /*1c30*/  @UP0 UIADD3 UR21, UPT, UPT, UR11, 0x30000, URZ ;  /* 0x000300000b150890 */ /* 0x000fe2000fffe0ff */
[----:B------:R-:W-:Y:S06]  /*1c40*/  BAR.SYNC.DEFER_BLOCKING 0x0 ;  /* 0x0000000000007b1d */ /* 0x000fec0000010000 */
[----:B------:R-:W-:Y:S01]  /*1c50*/  VOTEU.ANY UP1, P0 ;  /* 0x0000000000ff7886 */ /* 0x000fe20000020100 */
[----:B------:R-:W-:-:S04]  /*1c60*/  VOTEU.ANY UP0, P0 ;  /* 0x0000000000ff7886 */ /* 0x000fc80000000100 */
[----:B------:R-:W-:Y:S01]  /*1c70*/  @UP1 UIADD3 UR17, UPT, UPT, UR11, 0x30000, URZ ;  /* 0x000300000b111890 */ /* 0x000fe2000fffe0ff */
[----:B------:R2:W-:Y:S01]  /*1c80*/  @UP2 UTMALDG.2D [UR20], [UR8] ;  /* 0x00000014080025b4 */ /* 0x0005e20008008000 */
[----:B------:R3:W-:Y:S06]  /*1c90*/  MEMBAR.ALL.CTA ;  /* 0x0000000000007992 */ /* 0x0007ec0000008000 */
[----:B---3--:R-:W3:Y:S02]  /*1ca0*/  FENCE.VIEW.ASYNC.S ;  /* 0x00000000000073c6 */ /* 0x008ee40000000000 */
[----:B---3--:R-:W-:Y:S06]  /*1cb0*/  BAR.SYNC.DEFER_BLOCKING 0x0 ;  /* 0x0000000000007b1d */ /* 0x008fec0000010000 */
[----:B------:R2:W-:Y:S01]  /*1cc0*/  @UP0 UTMALDG.2D [UR16], [UR32] ;  /* 0x00000010200005b4 */ /* 0x0005e20008008000 */
[----:B------:R-:W-:Y:S01]  /*1cd0*/  UISETP.NE.U32.AND UP0, UPT, UR14, URZ, UPT ;  /* 0x000000ff0e00728c */ /* 0x000fe2000bf05070 */
[----:B------:R-:W-:Y:S06]  /*1ce0*/  BAR.SYNC.DEFER_BLOCKING 0x0 ;  /* 0x0000000000007b1d */ /* 0x000fec0000010000 */
[----:B------:R-:W3:Y:S02]  /*1cf0*/  SYNCS.PHASECHK.TRANS64.TRYWAIT P0, [UR11+0x30000], RZ ;  /* 0x030000ffff0075a7 */ /* 0x000ee4000800110b */
[----:B--23--:R-:W-:Y:S05]  /*1d00*/  @!P0 BRA `(.L_x_60) ;  /* 0x0000001000c08947 */ /* 0x00cfea0003800000 */
.L_x_78:
[----:B------:R-:W-:Y:S05]  /*1d10*/  BRA.U UP0, `(.L_x_61) ;  /* 0x0000000100c87547 */ /* 0x000fea000b800000 */
[----:B------:R-:W-:Y:S02]  /*1d20*/  USHF.R.U32.HI UR16, URZ, 0x4, UR11 ;  /* 0x00000004ff107899 */ /* 0x000fe4000801160b */
[----:B------:R-:W-:Y:S02]  /*1d30*/  UIADD3 UR15, UPT, UPT, UR11, 0x20000, URZ ;  /* 0x000200000b0f7890 */ /* 0x000fe4000fffe0ff */
[----:B------:R-:W-:Y:S02]  /*1d40*/  USGXT.U32 UR16, UR16, 0xe ;  /* 0x0000000e1010789a */ /* 0x000fe40008000000 */
[----:B------:R-:W-:Y:S02]  /*1d50*/  USHF.R.U32.HI UR15, URZ, 0x4, UR15 ;  /* 0x00000004ff0f7899 */ /* 0x000fe4000801160f */
[----:B------:R-:W-:Y:S02]  /*1d60*/  UIADD3 UR50, UP0, UPT, UR16, 0x2, URZ ;  /* 0x0000000210327890 */ /* 0x000fe4000ff1e0ff */
[----:B------:R-:W-:Y:S01]  /*1d70*/  USGXT.U32 UR18, UR15, 0xe ;  /* 0x0000000e0f12789a */ /* 0x000fe20008000000 */
[----:B------:R-:W-:Y:S01]  /*1d80*/  UMOV UR5, URZ ;  /* 0x000000ff00057c82 */ /* 0x000fe20008000000 */
[----:B------:R-:W-:Y:S01]  /*1d90*/  UMOV UR4, URZ ;  /* 0x000000ff00047c82 */ /* 0x000fe20008000000 */
[----:B------:R-:W-:-:S02]  /*1da0*/  UIADD3.X UR51, UPT, UPT, UR5, 0x40004040, URZ, UP0, !UPT ;  /* 0x4000404005337890 */ /* 0x000fc400087fe4ff */
[----:B------:R-:W-:Y:S02]  /*1db0*/  UIADD3 UR48, UP0, UPT, UR18, 0x2, URZ ;  /* 0x0000000212307890 */ /* 0x000fe4000ff1e0ff */
[----:B------:R-:W-:Y:S02]  /*1dc0*/  UIADD3.64 UR24, UPT, UPT, UR50, 0x2, URZ ;  /* 0x0000000232187897 */ /* 0x000fe4000fffe0ff */
[----:B------:R-:W-:Y:S02]  /*1dd0*/  UIADD3.X UR49, UPT, UPT, UR4, 0x40004040, URZ, UP0, !UPT ;  /* 0x4000404004317890 */ /* 0x000fe400087fe4ff */
[----:B------:R-:W-:Y:S02]  /*1de0*/  UIADD3.64 UR28, UPT, UPT, UR50, 0x4, URZ ;  /* 0x00000004321c7897 */ /* 0x000fe4000fffe0ff */
[----:B------:R-:W-:Y:S02]  /*1df0*/  UIADD3.64 UR4, UPT, UPT, UR48, 0x2, URZ ;  /* 0x0000000230047897 */ /* 0x000fe4000fffe0ff */
[----:B------:R-:W-:-:S02]  /*1e00*/  UIADD3.64 UR26, UPT, UPT, UR48, 0x4, URZ ;  /* 0x00000004301a7897 */ /* 0x000fc4000fffe0ff */
[----:B------:R-:W-:Y:S02]  /*1e10*/  UIADD3.64 UR34, UPT, UPT, UR50, 0x3fe, URZ ;  /* 0x000003fe32227897 */ /* 0x000fe4000fffe0ff */
[----:B------:R-:W-:Y:S02]  /*1e20*/  UIADD3.64 UR30, UPT, UPT, UR48, 0x1fe, URZ ;  /* 0x000001fe301e7897 */ /* 0x000fe4000fffe0ff */
[----:B------:R-:W-:Y:S02]  /*1e30*/  UIADD3.64 UR38, UPT, UPT, UR50, 0x400, URZ ;  /* 0x0000040032267897 */ /* 0x000fe4000fffe0ff */
[----:B------:R-:W-:Y:S02]  /*1e40*/  UIADD3.64 UR36, UPT, UPT, UR48, 0x200, URZ ;  /* 0x0000020030247897 */ /* 0x000fe4000fffe0ff */
[----:B------:R-:W-:Y:S02]  /*1e50*/  UIADD3.64 UR42, UPT, UPT, UR50, 0x402, URZ ;  /* 0x00000402322a7897 */ /* 0x000fe4000fffe0ff */
[----:B------:R-:W-:Y:S01]  /*1e60*/  UIADD3.64 UR40, UPT, UPT, UR48, 0x202, URZ ;  /* 0x0000020230287897 */ /* 0x000fe2000fffe0ff */
[----:B------:R-:W-:Y:S01]  /*1e70*/  UMOV UR20, 0x0 ;  /* 0x0000000000147882 */ /* 0x000fe20000000000 */
[----:B------:R-:W-:Y:S01]  /*1e80*/  UMOV UR21, 0x4200010 ;  /* 0x0420001000157882 */ /* 0x000fe20000000000 */
[----:B------:R-:W-:Y:S01]  /*1e90*/  UIADD3.64 UR46, UPT, UPT, UR50, 0x404, URZ ;  /* 0x00000404322e7897 */ /* 0x000fe2000fffe0ff */
[----:B------:R-:W-:Y:S01]  /*1ea0*/  UMOV UR17, 0x40004040 ;  /* 0x4000404000117882 */ /* 0x000fe20000000000 */
[----:B------:R-:W-:Y:S01]  /*1eb0*/  UIADD3.64 UR44, UPT, UPT, UR48, 0x204, URZ ;  /* 0x00000204302c7897 */ /* 0x000fe2000fffe0ff */
[----:B------:R-:W-:Y:S01]  /*1ec0*/  UMOV UR19, 0x40004040 ;  /* 0x4000404000137882 */ /* 0x000fe20000000000 */
[----:B------:R-:W-:Y:S01]  /*1ed0*/  UMOV UR52, 0x0 ;  /* 0x0000000000347882 */ /* 0x000fe20000000000 */
[----:B------:R-:W-:Y:S01]  /*1ee0*/  UMOV UR53, 0x4200010 ;  /* 0x0420001000357882 */ /* 0x000fe20000000000 */
[----:B------:R-:W-:Y:S01]  /*1ef0*/  UMOV UR54, 0x0 ;  /* 0x0000000000367882 */ /* 0x000fe20000000000 */
[----:B------:R-:W-:Y:S01]  /*1f00*/  UMOV UR55, 0x4200010 ;  /* 0x0420001000377882 */ /* 0x000fe20000000000 */
[----:B------:R2:W-:Y:S01]  /*1f10*/  UTCHMMA gdesc[UR18], gdesc[UR16], tmem[UR10], tmem[UR20], idesc[UR21], !UPT ;  /* 0x00ff1410120075ea */ /* 0x0005e2000f80000a */
[----:B------:R-:W-:Y:S01]  /*1f20*/  UMOV UR56, 0x0 ;  /* 0x0000000000387882 */ /* 0x000fe20000000000 */
[----:B------:R-:W-:Y:S01]  /*1f30*/  UMOV UR57, 0x4200010 ;  /* 0x0420001000397882 */ /* 0x000fe20000000000 */
[----:B------:R2:W-:Y:S01]  /*1f40*/  UTCHMMA gdesc[UR48], gdesc[UR50], tmem[UR10], tmem[UR52], idesc[UR53], UPT ;  /* 0x00ff3432300075ea */ /* 0x0005e2000b80000a */
        /* <DEDUP_REMOVED lines=12> */
[----:B------:R2:W-:Y:S01]  /*2010*/  UTCHMMA gdesc[UR40], gdesc[UR42], tmem[UR10], tmem[UR62], idesc[UR63], UPT ;  /* 0x00ff3e2a280075ea */ /* 0x0005e2000b80000a */
[----:B------:R2:W-:Y:S01]  /*2020*/  UTCHMMA gdesc[UR44], gdesc[UR46], tmem[UR10], tmem[UR64], idesc[UR65], UPT ;  /* 0x00ff402e2c0075ea */ /* 0x0005e2000b80000a */
[----:B------:R-:W-:Y:S01]  /*2030*/  NOP ;  /* 0x0000000000007918 */ /* 0x000fe20000000000 */
.L_x_61:
[----:B------:R-:W-:Y:S01]  /*2040*/  ELECT P0, URZ, PT ;  /* 0x0000000000ff782f */ /* 0x000fe20003800000 */
[----:B--2---:R-:W-:Y:S01]  /*2050*/  UMOV UR4, UR6 ;  /* 0x0000000600047c82 */ /* 0x004fe20008000000 */
[----:B------:R-:W-:Y:S02]  /*2060*/  UMOV UR5, URZ ;  /* 0x000000ff00057c82 */ /* 0x000fe40008000000 */
[----:B------:R-:W-:-:S13]  /*2070*/  ISETP.LT.U32.AND P0, PT, R36, 0x20, P0 ;  /* 0x000000202400780c */ /* 0x000fda0000701070 */
[----:B------:R-:W-:Y:S01]  /*2080*/  VOTEU.ANY UP0, P0 ;  /* 0x0000000000ff7886 */ /* 0x000fe20000000100 */
[----:B------:R-:W-:Y:S01]  /*2090*/  VOTEU.ANY UP1, P0 ;  /* 0x0000000000ff7886 */ /* 0x000fe20000020100 */
[----:B------:R-:W-:-:S03]  /*20a0*/  ISETP.GE.U32.AND P0, PT, R6, 0x81, PT ;  /* 0x000000810600780c */ /* 0x000fc60003f06070 */
[----:B------:R-:W-:Y:S02]  /*20b0*/  @UP0 UMOV UR4, UR4 ;  /* 0x0000000400040c82 */ /* 0x000fe40008000000 */
[----:B------:R2:W-:Y:S01]  /*20c0*/  @UP1 UTCBAR [UR4], URZ ;  /* 0x000000ff040013e9 */ /* 0x0005e200080000ff */
[----:B------:R-:W-:Y:S06]  /*20d0*/  BAR.SYNC.DEFER_BLOCKING 0x0 ;  /* 0x0000000000007b1d */ /* 0x000fec0000010000 */
[----:B------:R-:W3:Y:S02]  /*20e0*/  SYNCS.PHASECHK.TRANS64.TRYWAIT P1, [UR11+0x30020], RZ ;  /* 0x030020ffff0075a7 */ /* 0x000ee4000802110b */
[----:B--23--:R-:W-:Y:S05]  /*20f0*/  @!P1 BRA `(.L_x_62) ;  /* 0x0000000c00d09947 */ /* 0x00cfea0003800000 */
.L_x_79:
[----:B------:R-:W-:Y:S01]  /*2100*/  IMAD.MOV.U32 R2, RZ, RZ, RZ ;  /* 0x000000ffff027224 */ /* 0x000fe200078e00ff */
[----:B------:R-:W-:Y:S06]  /*2110*/  @!P0 BRA `(.L_x_59) ;  /* 0x0000000400d48947 */ /* 0x000fec0003800000 */
[----:B------:R-:W2:Y:S01]  /*2120*/  LDCU UR34, c[0x0][0x3a0] ;  /* 0x00007400ff2277ac */ /* 0x000ea20008000800 */
[----:B------:R-:W-:Y:S01]  /*2130*/  UMOV UR35, 0x80 ;  /* 0x0000008000237882 */ /* 0x000fe20000000000 */
[----:B------:R-:W-:-:S05]  /*2140*/  UMOV UR15, 0x1 ;  /* 0x00000001000f7882 */ /* 0x000fca0000000000 */
.L_x_66:
[----:B------:R-:W-:Y:S01]  /*2150*/  BAR.SYNC.DEFER_BLOCKING 0x0 ;  /* 0x0000000000007b1d */ /* 0x000fe20000010000 */
[----:B------:R-:W-:Y:S01]  /*2160*/  ULEA UR42, UR15, UR11, 0x3 ;  /* 0x0000000b0f2a7291 */ /* 0x000fe2000f8e18ff */
[----:B------:R-:W-:Y:S01]  /*2170*/  @!P3 IMAD.MOV.U32 R3, RZ, RZ, 0xc000 ;  /* 0x0000c000ff03b424 */ /* 0x000fe200078e00ff */
[----:B------:R-:W-:Y:S01]  /*2180*/  ELECT P1, URZ, PT ;  /* 0x0000000000ff782f */ /* 0x000fe20003820000 */
[----:B------:R-:W-:-:S03]  /*2190*/  ULEA UR4, UR15, UR11, 0xe ;  /* 0x0000000b0f047291 */ /* 0x000fc6000f8e70ff */
[----:B------:R-:W-:Y:S01]  /*21a0*/  ISETP.LT.U32.AND P1, PT, R36, 0x40, P1 ;  /* 0x000000402400780c */ /* 0x000fe20000f21070 */
[----:B------:R-:W-:Y:S02]  /*21b0*/  ULOP3.LUT UR5, UR14, 0x1, URZ, 0xc0, !UPT ;  /* 0x000000010e057892 */ /* 0x000fe4000f8ec0ff */
[----:B------:R-:W-:Y:S02]  /*21c0*/  UIADD3 UR16, UPT, UPT, UR4, 0x20000, URZ ;  /* 0x0002000004107890 */ /* 0x000fe4000fffe0ff */
[----:B------:R-:W-:Y:S02]  /*21d0*/  ULEA UR22, UR5, UR35, 0x6 ;  /* 0x0000002305167291 */ /* 0x000fe4000f8e30ff */
[----:B------:R-:W-:Y:S01]  /*21e0*/  ULEA UR20, UR5, UR16, 0xd ;  /* 0x0000001005147291 */ /* 0x000fe2000f8e68ff */
[----:B------:R-:W-:Y:S01]  /*21f0*/  ELECT P0, URZ, PT ;  /* 0x0000000000ff782f */ /* 0x000fe20003800000 */
[----:B------:R-:W-:-:S04]  /*2200*/  ULEA UR17, UR15, UR11, 0xf ;  /* 0x0000000b0f117291 */ /* 0x000fc8000f8e78ff */
[----:B------:R-:W-:Y:S01]  /*2210*/  VOTEU.ANY UP0, P1 ;  /* 0x0000000000ff7886 */ /* 0x000fe20000800100 */
[----:B------:R-:W-:Y:S01]  /*2220*/  ISETP.LT.U32.AND P0, PT, R36, 0x40, P0 ;  /* 0x000000402400780c */ /* 0x000fe20000701070 */
[----:B------:R-:W-:Y:S01]  /*2230*/  ULEA UR4, UR5, UR17, 0xe ;  /* 0x0000001105047291 */ /* 0x000fe2000f8e70ff */
[----:B------:R3:W-:Y:S02]  /*2240*/  @!P3 SYNCS.ARRIVE.TRANS64 RZ, [UR42+0x30000], R3 ;  /* 0x03000003ffffb9a7 */ /* 0x0007e4000800002a */
[----:B------:R-:W-:Y:S01]  /*2250*/  @UP0 UIADD3 UR21, UPT, UPT, UR42, 0x30000, URZ ;  /* 0x000300002a150890 */ /* 0x000fe2000fffe0ff */
[----:B------:R-:W-:Y:S01]  /*2260*/  VOTEU.ANY UP0, P1 ;  /* 0x0000000000ff7886 */ /* 0x000fe20000800100 */
[----:B------:R-:W-:Y:S01]  /*2270*/  BAR.SYNC.DEFER_BLOCKING 0x0 ;  /* 0x0000000000007b1d */ /* 0x000fe20000010000 */
[----:B---3--:R-:W-:-:S06]  /*2280*/  IMAD.U32 R3, R2, -0x80000000, RZ ;  /* 0x8000000002037824 */ /* 0x008fcc00078e00ff */
[----:B------:R-:W-:Y:S01]  /*2290*/  VOTEU.ANY UP1, P0 ;  /* 0x0000000000ff7886 */ /* 0x000fe20000020100 */
[----:B------:R-:W-:-:S04]  /*22a0*/  UMOV UR6, UR22 ;  /* 0x0000001600067c82 */ /* 0x000fc80008000000 */
[----:B------:R-:W-:Y:S01]  /*22b0*/  @UP1 UIADD3 UR5, UPT, UPT, UR42, 0x30000, URZ ;  /* 0x000300002a051890 */ /* 0x000fe2000fffe0ff */
[----:B------:R-:W-:Y:S01]  /*22c0*/  VOTEU.ANY UP1, P0 ;  /* 0x0000000000ff7886 */ /* 0x000fe20000020100 */
[----:B------:R3:W-:Y:S01]  /*22d0*/  @UP0 UTMALDG.2D [UR20], [UR8] ;  /* 0x00000014080005b4 */ /* 0x0007e20008008000 */
[----:B------:R-:W-:Y:S01]  /*22e0*/  UISETP.NE.U32.AND UP0, UPT, UR14, URZ, UPT ;  /* 0x000000ff0e00728c */ /* 0x000fe2000bf05070 */
[----:B------:R4:W-:Y:S06]  /*22f0*/  MEMBAR.ALL.CTA ;  /* 0x0000000000007992 */ /* 0x0009ec0000008000 */
[----:B----4-:R-:W4:Y:S02]  /*2300*/  FENCE.VIEW.ASYNC.S ;  /* 0x00000000000073c6 */ /* 0x010f240000000000 */
[----:B----4-:R-:W-:Y:S06]  /*2310*/  BAR.SYNC.DEFER_BLOCKING 0x0 ;  /* 0x0000000000007b1d */ /* 0x010fec0000010000 */
[----:B------:R3:W-:Y:S02]  /*2320*/  @UP1 UTMALDG.2D [UR4], [UR32] ;  /* 0x00000004200015b4 */ /* 0x0007e40008008000 */
[----:B------:R-:W-:Y:S06]  /*2330*/  BAR.SYNC.DEFER_BLOCKING 0x0 ;  /* 0x0000000000007b1d */ /* 0x000fec0000010000 */
[----:B------:R-:W4:Y:S02]  /*2340*/  SYNCS.PHASECHK.TRANS64.TRYWAIT P0, [UR42+0x30000], R3 ;  /* 0x03000003ff0075a7 */ /* 0x000f24000800112a */
[----:B---34-:R-:W-:Y:S05]  /*2350*/  @!P0 BRA `(.L_x_63) ;  /* 0x0000000c00448947 */ /* 0x018fea0003800000 */
.L_x_80:
[----:B------:R-:W-:Y:S05]  /*2360*/  BRA.U UP0, `(.L_x_64) ;  /* 0x0000000100f47547 */ /* 0x000fea000b800000 */
[----:B------:R-:W-:Y:S02]  /*2370*/  USHF.R.U32.HI UR20, URZ, 0x4, UR16 ;  /* 0x00000004ff147899 */ /* 0x000fe40008011610 */
[----:B------:R-:W-:Y:S02]  /*2380*/  USHF.R.U32.HI UR24, URZ, 0x4, UR17 ;  /* 0x00000004ff187899 */ /* 0x000fe40008011611 */
[----:B------:R-:W-:Y:S02]  /*2390*/  USGXT.U32 UR20, UR20, 0xe ;  /* 0x0000000e1414789a */ /* 0x000fe40008000000 */
[----:B------:R-:W-:Y:S02]  /*23a0*/  USGXT.U32 UR24, UR24, 0xe ;  /* 0x0000000e1818789a */ /* 0x000fe40008000000 */
[----:B------:R-:W-:Y:S02]  /*23b0*/  UIADD3 UR28, UP0, UPT, UR20, 0x2, URZ ;  /* 0x00000002141c7890 */ /* 0x000fe4000ff1e0ff */
[----:B------:R-:W-:Y:S01]  /*23c0*/  UIADD3 UR26, UP1, UPT, UR24, 0x2, URZ ;  /* 0x00000002181a7890 */ /* 0x000fe2000ff3e0ff */
[----:B------:R-:W-:Y:S01]  /*23d0*/  UMOV UR4, URZ ;  /* 0x000000ff00047c82 */ /* 0x000fe20008000000 */
[----:B------:R-:W-:Y:S01]  /*23e0*/  UMOV UR5, URZ ;  /* 0x000000ff00057c82 */ /* 0x000fe20008000000 */
[----:B------:R-:W-:-:S02]  /*23f0*/  UIADD3.X UR29, UPT, UPT, UR4, 0x40004040, URZ, UP0, !UPT ;  /* 0x40004040041d7890 */ /* 0x000fc400087fe4ff */
[----:B------:R-:W-:Y:S02]  /*2400*/  UIADD3 UR44, UP3, UPT, UR28, 0x2, URZ ;  /* 0x000000021c2c7890 */ /* 0x000fe4000ff7e0ff */
[----:B------:R-:W-:Y:S02]  /*2410*/  UIADD3.X UR27, UPT, UPT, UR5, 0x40004040, URZ, UP1, !UPT ;  /* 0x40004040051b7890 */ /* 0x000fe40008ffe4ff */
[----:B------:R-:W-:Y:S02]  /*2420*/  UIADD3 UR46, UP2, UPT, UR26, 0x2, URZ ;  /* 0x000000021a2e7890 */ /* 0x000fe4000ff5e0ff */
[----:B------:R-:W-:Y:S02]  /*2430*/  UIADD3 UR48, UP6, UPT, UR28, 0x4, URZ ;  /* 0x000000041c307890 */ /* 0x000fe4000ffde0ff */
[----:B------:R-:W-:Y:S02]  /*2440*/  UIADD3 UR50, UP5, UPT, UR26, 0x4, URZ ;  /* 0x000000041a327890 */ /* 0x000fe4000ffbe0ff */
[----:B------:R-:W-:-:S02]  /*2450*/  UIADD3 UR52, UP1, UPT, UR28, 0x1fe, URZ ;  /* 0x000001fe1c347890 */ /* 0x000fc4000ff3e0ff */
[----:B------:R-:W-:Y:S02]  /*2460*/  UIADD3 UR54, UP0, UPT, UR26, 0x3fe, URZ ;  /* 0x000003fe1a367890 */ /* 0x000fe4000ff1e0ff */
[----:B------:R-:W-:Y:S02]  /*2470*/  UIADD3.X UR45, UPT, UPT, UR29, URZ, URZ, UP3, !UPT ;  /* 0x000000ff1d2d7290 */ /* 0x000fe40009ffe4ff */
[----:B------:R-:W-:Y:S02]  /*2480*/  UIADD3 UR56, UP4, UPT, UR28, 0x200, URZ ;  /* 0x000002001c387890 */ /* 0x000fe4000ff9e0ff */
[----:B------:R-:W-:Y:S02]  /*2490*/  UIADD3 UR58, UP3, UPT, UR26, 0x400, URZ ;  /* 0x000004001a3a7890 */ /* 0x000fe4000ff7e0ff */
[----:B------:R-:W-:Y:S02]  /*24a0*/  UIADD3.X UR47, UPT, UPT, UR27, URZ, URZ, UP2, !UPT ;  /* 0x000000ff1b2f7290 */ /* 0x000fe400097fe4ff */
[----:B------:R-:W-:-:S02]  /*24b0*/  UIADD3.X UR49, UPT, UPT, UR29, URZ, URZ, UP6, !UPT ;  /* 0x000000ff1d317290 */ /* 0x000fc4000b7fe4ff */
[----:B------:R-:W-:Y:S02]  /*24c0*/  UIADD3 UR60, UP2, UPT, UR28, 0x202, URZ ;  /* 0x000002021c3c7890 */ /* 0x000fe4000ff5e0ff */
[----:B------:R-:W-:Y:S02]  /*24d0*/  UIADD3 UR62, UP6, UPT, UR26, 0x402, URZ ;  /* 0x000004021a3e7890 */ /* 0x000fe4000ffde0ff */
[----:B------:R-:W-:Y:S02]  /*24e0*/  UIADD3.X UR51, UPT, UPT, UR27, URZ, URZ, UP5, !UPT ;  /* 0x000000ff1b337290 */ /* 0x000fe4000affe4ff */
[----:B------:R-:W-:Y:S02]  /*24f0*/  UIADD3.X UR53, UPT, UPT, UR29, URZ, URZ, UP1, !UPT ;  /* 0x000000ff1d357290 */ /* 0x000fe40008ffe4ff */
[----:B------:R-:W-:Y:S02]  /*2500*/  UIADD3 UR4, UP5, UPT, UR28, 0x204, URZ ;  /* 0x000002041c047890 */ /* 0x000fe4000ffbe0ff */
[----:B------:R-:W-:-:S02]  /*2510*/  UIADD3 UR30, UP1, UPT, UR26, 0x404, URZ ;  /* 0x000004041a1e7890 */ /* 0x000fc4000ff3e0ff */
[----:B------:R-:W-:Y:S02]  /*2520*/  UIADD3.X UR55, UPT, UPT, UR27, URZ, URZ, UP0, !UPT ;  /* 0x000000ff1b377290 */ /* 0x000fe400087fe4ff */
[----:B------:R-:W-:Y:S02]  /*2530*/  UIADD3.X UR57, UPT, UPT, UR29, URZ, URZ, UP4, !UPT ;  /* 0x000000ff1d397290 */ /* 0x000fe4000a7fe4ff */
[----:B------:R-:W-:Y:S02]  /*2540*/  UIADD3.X UR59, UPT, UPT, UR27, URZ, URZ, UP3, !UPT ;  /* 0x000000ff1b3b7290 */ /* 0x000fe40009ffe4ff */
[----:B------:R-:W-:Y:S02]  /*2550*/  UIADD3.X UR61, UPT, UPT, UR29, URZ, URZ, UP2, !UPT ;  /* 0x000000ff1d3d7290 */ /* 0x000fe400097fe4ff */
[----:B------:R-:W-:Y:S01]  /*2560*/  UIADD3.X UR63, UPT, UPT, UR27, URZ, URZ, UP6, !UPT ;  /* 0x000000ff1b3f7290 */ /* 0x000fe2000b7fe4ff */
[----:B------:R-:W-:Y:S01]  /*2570*/  UMOV UR18, 0x0 ;  /* 0x0000000000127882 */ /* 0x000fe20000000000 */
[----:B------:R-:W-:Y:S01]  /*2580*/  UMOV UR19, 0x4200010 ;  /* 0x0420001000137882 */ /* 0x000fe20000000000 */
[----:B------:R-:W-:Y:S01]  /*2590*/  UMOV UR21, 0x40004040 ;  /* 0x4000404000157882 */ /* 0x000fe20000000000 */
[----:B------:R-:W-:Y:S01]  /*25a0*/  UMOV UR25, 0x40004040 ;  /* 0x4000404000197882 */ /* 0x000fe20000000000 */
[----:B------:R-:W-:Y:S01]  /*25b0*/  UIADD3.X UR5, UPT, UPT, UR29, URZ, URZ, UP5, !UPT ;  /* 0x000000ff1d057290 */ /* 0x000fe2000affe4ff */
[----:B------:R3:W-:Y:S01]  /*25c0*/  UTCHMMA gdesc[UR20], gdesc[UR24], tmem[UR10], tmem[UR18], idesc[UR19], UPT ;  /* 0x00ff1218140075ea */ /* 0x0007e2000b80000a */
[----:B------:R-:W-:Y:S01]  /*25d0*/  UIADD3.X UR31, UPT, UPT, UR27, URZ, URZ, UP1, !UPT ;  /* 0x000000ff1b1f7290 */ /* 0x000fe20008ffe4ff */
[----:B------:R-:W-:Y:S01]  /*25e0*/  UMOV UR16, 0x0 ;  /* 0x0000000000107882 */ /* 0x000fe20000000000 */
[----:B------:R-:W-:Y:S01]  /*25f0*/  UMOV UR17, 0x4200010 ;  /* 0x0420001000117882 */ /* 0x000fe20000000000 */
[----:B------:R-:W-:Y:S01]  /*2600*/  UMOV UR40, 0x0 ;  /* 0x0000000000287882 */ /* 0x000fe20000000000 */
[----:B------:R-:W-:Y:S01]  /*2610*/  UMOV UR41, 0x4200010 ;  /* 0x0420001000297882 */ /* 0x000fe20000000000 */
        /* <DEDUP_REMOVED lines=18> */
.L_x_64:
[----:B------:R-:W-:Y:S01]  /*2740*/  ELECT P0, URZ, PT ;  /* 0x0000000000ff782f */ /* 0x000fe20003800000 */
[----:B---3--:R-:W-:-:S03]  /*2750*/  UIADD3 UR4, UPT, UPT, UR42, 0x30020, URZ ;  /* 0x000300202a047890 */ /* 0x008fc6000fffe0ff */
[----:B------:R-:W-:Y:S01]  /*2760*/  ISETP.LT.U32.AND P0, PT, R36, 0x20, P0 ;  /* 0x000000202400780c */ /* 0x000fe20000701070 */
[----:B------:R-:W-:-:S12]  /*2770*/  UMOV UR5, URZ ;  /* 0x000000ff00057c82 */ /* 0x000fd80008000000 */
[----:B------:R-:W-:Y:S01]  /*2780*/  VOTEU.ANY UP0, P0 ;  /* 0x0000000000ff7886 */ /* 0x000fe20000000100 */
[----:B------:R-:W-:-:S04]  /*2790*/  VOTEU.ANY UP1, P0 ;  /* 0x0000000000ff7886 */ /* 0x000fc80000020100 */
[----:B------:R-:W-:Y:S02]  /*27a0*/  @UP0 UMOV UR4, UR4 ;  /* 0x0000000400040c82 */ /* 0x000fe40008000000 */
[----:B------:R3:W-:Y:S01]  /*27b0*/  @UP1 UTCBAR [UR4], URZ ;  /* 0x000000ff040013e9 */ /* 0x0007e200080000ff */
[----:B------:R-:W-:Y:S06]  /*27c0*/  BAR.SYNC.DEFER_BLOCKING 0x0 ;  /* 0x0000000000007b1d */ /* 0x000fec0000010000 */
[----:B------:R-:W4:Y:S02]  /*27d0*/  SYNCS.PHASECHK.TRANS64.TRYWAIT P0, [UR42+0x30020], R3 ;  /* 0x03002003ff0075a7 */ /* 0x000f24000800112a */
[----:B---34-:R-:W-:Y:S05]  /*27e0*/  @!P0 BRA `(.L_x_65) ;  /* 0x00000008002c8947 */ /* 0x018fea0003800000 */
.L_x_81:
[----:B------:R-:W-:Y:S02]  /*27f0*/  UIADD3 UR15, UPT, UPT, UR15, 0x1, URZ ;  /* 0x000000010f0f7890 */ /* 0x000fe4000fffe0ff */
[----:B------:R-:W-:Y:S02]  /*2800*/  UIADD3 UR35, UPT, UPT, UR35, 0x80, URZ ;  /* 0x0000008023237890 */ /* 0x000fe4000fffe0ff */
[----:B------:R-:W-:-:S04]  /*2810*/  UISETP.NE.U32.AND UP0, UPT, UR15, 0x4, UPT ;  /* 0x000000040f00788c */ /* 0x000fc8000bf05070 */
[----:B------:R-:W-:Y:S02]  /*2820*/  USEL UR15, UR15, URZ, UP0 ;  /* 0x000000ff0f0f7287 */ /* 0x000fe40008000000 */
[----:B------:R-:W-:Y:S02]  /*2830*/  USEL UR4, URZ, 0x1, UP0 ;  /* 0x00000001ff047887 */ /* 0x000fe40008000000 */
[----:B--2---:R-:W-:-:S04]  /*2840*/  UISETP.GE.AND UP0, UPT, UR35, UR34, UPT ;  /* 0x000000222300728c */ /* 0x004fc8000bf06270 */
[----:B------:R-:W-:-:S05]  /*2850*/  LOP3.LUT R2, R2, UR4, RZ, 0x3c, !PT ;  /* 0x0000000402027c12 */ /* 0x000fca000f8e3cff */
[----:B------:R-:W-:Y:S05]  /*2860*/  BRA.U !UP0, `(.L_x_66) ;  /* 0xfffffff908387547 */ /* 0x000fea000b83ffff */
.L_x_59:
[----:B---34-:R-:W-:Y:S01]  /*2870*/  BAR.SYNC.DEFER_BLOCKING 0x0 ;  /* 0x0000000000007b1d */ /* 0x018fe20000010000 */
[----:B------:R-:W-:-:S05]  /*2880*/  IMAD.SHL.U32 R2, R0, 0x40, RZ ;  /* 0x0000004000027824 */ /* 0x000fca00078e00ff */
[----:B------:R-:W-:Y:S04]  /*2890*/  BSSY.RECONVERGENT B5, `(.L_x_67) ;  /* 0x0000004000057945 */ /* 0x000fe80003800200 */
[----:B------:R-:W-:Y:S05]  /*28a0*/  @P3 BRA `(.L_x_68) ;  /* 0x0000000000083947 */ /* 0x000fea0003800000 */
[----:B------:R-:W2:Y:S02]  /*28b0*/  SYNCS.CCTL.IV [UR11+0x30000] ;  /* 0x03000000ff0079b1 */ /* 0x000ea4000800000b */
[----:B--2---:R-:W2:Y:S02]  /*28c0*/  SYNCS.CCTL.IV [UR11+0x30020] ;  /* 0x03002000ff0079b1 */ /* 0x004ea4000800000b */
.L_x_68:
[----:B------:R-:W-:Y:S05]  /*28d0*/  BSYNC.RECONVERGENT B5 ;  /* 0x0000000000057941 */ /* 0x000fea0003800200 */
.L_x_67:
[----:B--2---:R-:W-:Y:S06]  /*28e0*/  BAR.SYNC.DEFER_BLOCKING 0x0 ;  /* 0x0000000000007b1d */ /* 0x004fec0000010000 */
[----:B------:R-:W-:Y:S04]  /*28f0*/  BSSY.RECONVERGENT B5, `(.L_x_69) ;  /* 0x0000004000057945 */ /* 0x000fe80003800200 */
[----:B------:R-:W-:Y:S05]  /*2900*/  @P3 BRA `(.L_x_70) ;  /* 0x0000000000083947 */ /* 0x000fea0003800000 */
[----:B------:R-:W2:Y:S02]  /*2910*/  SYNCS.CCTL.IV [UR11+0x30008] ;  /* 0x03000800ff0079b1 */ /* 0x000ea4000800000b */
[----:B--2---:R-:W2:Y:S02]  /*2920*/  SYNCS.CCTL.IV [UR11+0x30028] ;  /* 0x03002800ff0079b1 */ /* 0x004ea4000800000b */
.L_x_70:
[----:B------:R-:W-:Y:S05]  /*2930*/  BSYNC.RECONVERGENT B5 ;  /* 0x0000000000057941 */ /* 0x000fea0003800200 */
.L_x_69:
[----:B--2---:R-:W-:Y:S06]  /*2940*/  BAR.SYNC.DEFER_BLOCKING 0x0 ;  /* 0x0000000000007b1d */ /* 0x004fec0000010000 */
[----:B------:R-:W-:Y:S04]  /*2950*/  BSSY.RECONVERGENT B5, `(.L_x_71) ;  /* 0x0000004000057945 */ /* 0x000fe80003800200 */
[----:B------:R-:W-:Y:S05]  /*2960*/  @P3 BRA `(.L_x_72) ;  /* 0x0000000000083947 */ /* 0x000fea0003800000 */
[----:B------:R-:W2:Y:S02]  /*2970*/  SYNCS.CCTL.IV [UR11+0x30010] ;  /* 0x03001000ff0079b1 */ /* 0x000ea4000800000b */
[----:B--2---:R-:W2:Y:S02]  /*2980*/  SYNCS.CCTL.IV [UR11+0x30030] ;  /* 0x03003000ff0079b1 */ /* 0x004ea4000800000b */
.L_x_72:
[----:B------:R-:W-:Y:S05]  /*2990*/  BSYNC.RECONVERGENT B5 ;  /* 0x0000000000057941 */ /* 0x000fea0003800200 */
.L_x_71:
[----:B--2---:R-:W-:Y:S06]  /*29a0*/  BAR.SYNC.DEFER_BLOCKING 0x0 ;  /* 0x0000000000007b1d */ /* 0x004fec0000010000 */
[----:B------:R-:W-:Y:S04]  /*29b0*/  BSSY.RECONVERGENT B5, `(.L_x_73) ;  /* 0x0000004000057945 */ /* 0x000fe80003800200 */
[----:B------:R-:W-:Y:S05]  /*29c0*/  @P3 BRA `(.L_x_74) ;  /* 0x0000000000083947 */ /* 0x000fea0003800000 */
[----:B------:R-:W2:Y:S02]  /*29d0*/  SYNCS.CCTL.IV [UR11+0x30018] ;  /* 0x03001800ff0079b1 */ /* 0x000ea4000800000b */
[----:B--2---:R-:W2:Y:S02]  /*29e0*/  SYNCS.CCTL.IV [UR11+0x30038] ;  /* 0x03003800ff0079b1 */ /* 0x004ea4000800000b */
.L_x_74:
[----:B------:R-:W-:Y:S05]  /*29f0*/  BSYNC.RECONVERGENT B5 ;  /* 0x0000000000057941 */ /* 0x000fea0003800200 */
.L_x_73:
[----:B------:R-:W-:Y:S01]  /*2a00*/  USHF.L.U32 UR4, UR14, 0x15, URZ ;  /* 0x000000150e047899 */ /* 0x000fe200080006ff */
[----:B------:R-:W-:Y:S01]  /*2a10*/  IMAD.SHL.U32 R3, R0, 0x10, RZ ;  /* 0x0000001000037824 */ /* 0x000fe200078e00ff */
[----:B------:R-:W-:Y:S01]  /*2a20*/  USHF.L.U32 UR5, UR14, 0x4, URZ ;  /* 0x000000040e057899 */ /* 0x000fe200080006ff */
[----:B------:R-:W-:Y:S01]  /*2a30*/  LOP3.LUT R2, R2, 0x3800, RZ, 0xc0, !PT ;  /* 0x0000380002027812 */ /* 0x000fe200078ec0ff */
[----:B------:R-:W-:Y:S02]  /*2a40*/  ULOP3.LUT UR4, UR4, 0x600000, URZ, 0xc0, !UPT ;  /* 0x0060000004047892 */ /* 0x000fe4000f8ec0ff */
[----:B------:R-:W-:Y:S01]  /*2a50*/  ULOP3.LUT UR5, UR5, 0x40, URZ, 0xc0, !UPT ;  /* 0x0000004005057892 */ /* 0x000fe2000f8ec0ff */
[----:B------:R-:W-:Y:S01]  /*2a60*/  LOP3.LUT R3, R2, 0x70, R3, 0xf8, !PT ;  /* 0x0000007002037812 */ /* 0x000fe200078ef803 */
[C---:B------:R-:W-:Y:S01]  /*2a70*/  IMAD.SHL.U32 R2, R0.reuse, 0x4, RZ ;  /* 0x0000000400027824 */ /* 0x040fe200078e00ff */
[----:B------:R-:W-:Y:S01]  /*2a80*/  ELECT P0, URZ, PT ;  /* 0x0000000000ff782f */ /* 0x000fe20003800000 */
[----:B------:R-:W-:Y:S01]  /*2a90*/  IMAD.SHL.U32 R0, R0, 0x80, RZ ;  /* 0x0000008000007824 */ /* 0x000fe200078e00ff */
[----:B------:R-:W-:-:S02]  /*2aa0*/  UIADD3 UR4, UPT, UPT, UR5, UR4, UR10 ;  /* 0x0000000405047290 */ /* 0x000fc4000fffe00a */
[----:B------:R-:W-:Y:S01]  /*2ab0*/  LOP3.LUT R3, R3, 0x40, R2, 0x78, !PT ;  /* 0x0000004003037812 */ /* 0x000fe200078e7802 */
[----:B------:R-:W-:Y:S01]  /*2ac0*/  ULOP3.LUT UR14, UR14, 0x1, URZ, 0xc0, !UPT ;  /* 0x000000010e0e7892 */ /* 0x000fe2000f8ec0ff */
[----:B------:R-:W-:Y:S01]  /*2ad0*/  ISETP.LT.U32.AND P0, PT, R36, 0x40, P0 ;  /* 0x000000402400780c */ /* 0x000fe20000701070 */
[----:B------:R-:W-:Y:S01]  /*2ae0*/  UMOV UR6, UR23 ;  /* 0x0000001700067c82 */ /* 0x000fe20008000000 */
[----:B------:R-:W-:Y:S01]  /*2af0*/  LOP3.LUT R0, R3, 0x780, R0, 0xf8, !PT ;  /* 0x0000078003007812 */ /* 0x000fe200078ef800 */
[----:B------:R-:W-:Y:S02]  /*2b00*/  ULEA UR5, UR14, UR7, 0x6 ;  /* 0x000000070e057291 */ /* 0x000fe4000f8e30ff */
[----:B-----5:R-:W-:Y:S01]  /*2b10*/  LDTM.16dp32bit_t0_t15.x32 R4, tmem[UR4] ;  /* 0x00000004000479ee */ /* 0x020fe20008a80000 */
[----:B------:R-:W3:Y:S01]  /*2b20*/  LDTM.16dp32bit_t16_t31.x32 R4, tmem[UR4+0x20] ;  /* 0x00002004000479ee */ /* 0x000ee20008aa0000 */
[C---:B------:R-:W-:Y:S01]  /*2b30*/  LOP3.LUT R2, R0.reuse, 0x10, RZ, 0x3c, !PT ;  /* 0x0000001000027812 */ /* 0x040fe200078e3cff */
[----:B------:R-:W-:Y:S01]  /*2b40*/  NOP ;  /* 0x0000000000007918 */ /* 0x000fe20000000000 */
[----:B------:R-:W-:Y:S01]  /*2b50*/  LOP3.LUT R3, R0, 0x20, RZ, 0x3c, !PT ;  /* 0x0000002000037812 */ /* 0x000fe200078e3cff */
[----:B------:R-:W-:-:S03]  /*2b60*/  ULEA UR4, UR14, UR11, 0xd ;  /* 0x0000000b0e047291 */ /* 0x000fc6000f8e68ff */
[----:B---3--:R-:W-:Y:S01]  /*2b70*/  VOTEU.ANY UP1, P0 ;  /* 0x0000000000ff7886 */ /* 0x008fe20000020100 */
[----:B------:R-:W-:Y:S01]  /*2b80*/  VOTEU.ANY UP0, P0 ;  /* 0x0000000000ff7886 */ /* 0x000fe20000000100 */
[----:B------:R-:W-:Y:S02]  /*2b90*/  F2FP.F16.F32.PACK_AB R4, R5, R4 ;  /* 0x000000040504723e */ /* 0x000fe400000000ff */
[----:B------:R-:W-:Y:S02]  /*2ba0*/  F2FP.F16.F32.PACK_AB R5, R7, R6 ;  /* 0x000000060705723e */ /* 0x000fe400000000ff */
[----:B------:R-:W-:Y:S02]  /*2bb0*/  F2FP.F16.F32.PACK_AB R12, R13, R12 ;  /* 0x0000000c0d0c723e */ /* 0x000fe400000000ff */
[----:B------:R-:W-:Y:S02]  /*2bc0*/  F2FP.F16.F32.PACK_AB R6, R9, R8 ;  /* 0x000000080906723e */ /* 0x000fe400000000ff */
[----:B------:R-:W-:-:S02]  /*2bd0*/  F2FP.F16.F32.PACK_AB R7, R11, R10 ;  /* 0x0000000a0b07723e */ /* 0x000fc400000000ff */
[----:B------:R-:W-:Y:S02]  /*2be0*/  F2FP.F16.F32.PACK_AB R13, R15, R14 ;  /* 0x0000000e0f0d723e */ /* 0x000fe400000000ff */
[----:B------:R-:W-:Y:S01]  /*2bf0*/  F2FP.F16.F32.PACK_AB R20, R21, R20 ;  /* 0x000000141514723e */ /* 0x000fe200000000ff */
[----:B--2---:R2:W-:Y:S01]  /*2c00*/  STS.128 [R0+UR11], R4 ;  /* 0x0000000400007988 */ /* 0x0045e20008000c0b */
[----:B------:R-:W-:Y:S02]  /*2c10*/  F2FP.F16.F32.PACK_AB R14, R17, R16 ;  /* 0x00000010110e723e */ /* 0x000fe400000000ff */
[----:B------:R-:W-:Y:S02]  /*2c20*/  F2FP.F16.F32.PACK_AB R15, R19, R18 ;  /* 0x00000012130f723e */ /* 0x000fe400000000ff */
[----:B------:R-:W-:Y:S02]  /*2c30*/  F2FP.F16.F32.PACK_AB R21, R23, R22 ;  /* 0x000000161715723e */ /* 0x000fe400000000ff */
[----:B------:R-:W-:Y:S01]  /*2c40*/  F2FP.F16.F32.PACK_AB R28, R29, R28 ;  /* 0x0000001c1d1c723e */ /* 0x000fe200000000ff */
[----:B------:R2:W-:Y:S01]  /*2c50*/  STS.128 [R2+UR11], R12 ;  /* 0x0000000c02007988 */ /* 0x0005e20008000c0b */
[----:B------:R-:W-:-:S02]  /*2c60*/  F2FP.F16.F32.PACK_AB R22, R25, R24 ;  /* 0x000000181916723e */ /* 0x000fc400000000ff */
[----:B------:R-:W-:Y:S02]  /*2c70*/  F2FP.F16.F32.PACK_AB R23, R27, R26 ;  /* 0x0000001a1b17723e */ /* 0x000fe400000000ff */
[----:B------:R-:W-:Y:S02]  /*2c80*/  F2FP.F16.F32.PACK_AB R29, R31, R30 ;  /* 0x0000001e1f1d723e */ /* 0x000fe400000000ff */
[----:B------:R-:W-:Y:S01]  /*2c90*/  F2FP.F16.F32.PACK_AB R30, R33, R32 ;  /* 0x00000020211e723e */ /* 0x000fe200000000ff */
[----:B------:R2:W-:Y:S01]  /*2ca0*/  STS.128 [R3+UR11], R20 ;  /* 0x0000001403007988 */ /* 0x0005e20008000c0b */
[----:B------:R-:W-:Y:S02]  /*2cb0*/  F2FP.F16.F32.PACK_AB R31, R35, R34 ;  /* 0x00000022231f723e */ /* 0x000fe400000000ff */
[----:B------:R-:W-:-:S05]  /*2cc0*/  LOP3.LUT R8, R0, 0x30, RZ, 0x3c, !PT ;  /* 0x0000003000087812 */ /* 0x000fca00078e3cff */
[----:B------:R2:W-:Y:S01]  /*2cd0*/  STS.128 [R8+UR11], R28 ;  /* 0x0000001c08007988 */ /* 0x0005e20008000c0b */
[----:B------:R3:W-:Y:S06]  /*2ce0*/  MEMBAR.ALL.CTA ;  /* 0x0000000000007992 */ /* 0x0007ec0000008000 */
[----:B---3--:R-:W3:Y:S02]  /*2cf0*/  FENCE.VIEW.ASYNC.S ;  /* 0x00000000000073c6 */ /* 0x008ee40000000000 */
[----:B---3--:R-:W-:Y:S06]  /*2d00*/  BAR.SYNC.DEFER_BLOCKING 0x0 ;  /* 0x0000000000007b1d */ /* 0x008fec0000010000 */
[----:B------:R2:W-:Y:S01]  /*2d10*/  @UP1 UTMASTG.2D [UR4], [UR12] ;  /* 0x000000040c0013b5 */ /* 0x0005e20008008000 */
[----:B------:R0:W-:Y:S01]  /*2d20*/  UTMACMDFLUSH ;  /* 0x00000000000079b7 */ /* 0x0001e20000000000 */
[----:B------:R-:W-:-:S04]  /*2d30*/  DEPBAR.LE SB0, 0x0 ;  /* 0x000080000000791a */ /* 0x000fc80000000000 */
[----:B------:R-:W-:Y:S08]  /*2d40*/  BAR.SYNC.DEFER_BLOCKING 0x0 ;  /* 0x0000000000007b1d */ /* 0x000ff00000010000 */
[----:B------:R-:W-:Y:S06]  /*2d50*/  BAR.SYNC.DEFER_BLOCKING 0x0 ;  /* 0x0000000000007b1d */ /* 0x000fec0000010000 */
[----:B--2---:R-:W-:Y:S05]  /*2d60*/  @P2 BRA `(.L_x_75) ;  /* 0x0000000000a02947 */ /* 0x004fea0003800000 */
[----:B------:R-:W2:Y:S01]  /*2d70*/  S2UR UR5, SR_CgaCtaId ;  /* 0x00000000000579c3 */ /* 0x000ea20000008800 */
[----:B------:R-:W-:Y:S01]  /*2d80*/  NOP ;  /* 0x0000000000007918 */ /* 0x000fe20000000000 */
[----:B------:R-:W-:Y:S01]  /*2d90*/  UMOV UR4, 0x50 ;  /* 0x0000005000047882 */ /* 0x000fe20000000000 */
[----:B------:R-:W-:Y:S02]  /*2da0*/  IMAD.U32 R0, RZ, RZ, UR10 ;  /* 0x0000000aff007e24 */ /* 0x000fe4000f8e00ff */
[----:B------:R-:W-:Y:S02]  /*2db0*/  IMAD.MOV.U32 R3, RZ, RZ, 0xf ;  /* 0x0000000fff037424 */ /* 0x000fe400078e00ff */
[----:B------:R-:W-:Y:S01]  /*2dc0*/  IMAD.MOV.U32 R7, RZ, RZ, 0x1 ;  /* 0x00000001ff077424 */ /* 0x000fe200078e00ff */
[----:B------:R-:W-:-:S04]  /*2dd0*/  LOP3.LUT R0, R0, 0xffff, RZ, 0xc0, !PT ;  /* 0x0000ffff00007812 */ /* 0x000fc800078ec0ff */
[----:B------:R-:W-:-:S05]  /*2de0*/  SHF.R.U32.HI R0, RZ, 0x5, R0 ;  /* 0x00000005ff007819 */ /* 0x000fca0000011600 */
[----:B------:R-:W-:Y:S01]  /*2df0*/  VIADD R2, R0, 0x10 ;  /* 0x0000001000027836 */ /* 0x000fe20000000000 */
[----:B------:R-:W-:Y:S01]  /*2e00*/  SHF.L.U32 R0, R3, R0, RZ ;  /* 0x0000000003007219 */ /* 0x000fe200000006ff */
[----:B--2---:R-:W-:-:S03]  /*2e10*/  ULEA UR6, UR5, UR4, 0x18 ;  /* 0x0000000405067291 */ /* 0x004fc6000f8ec0ff */
[----:B------:R-:W-:-:S04]  /*2e20*/  SHF.L.U32 R3, R7, R2, RZ ;  /* 0x0000000207037219 */ /* 0x000fc800000006ff */
[----:B------:R-:W-:Y:S02]  /*2e30*/  LOP3.LUT R0, R3, R0, RZ, 0xfc, !PT ;  /* 0x0000000003007212 */ /* 0x000fe400078efcff */
[----:B------:R-:W2:Y:S02]  /*2e40*/  LDS R5, [UR6] ;  /* 0x00000006ff057984 */ /* 0x000ea40008000800 */
[C---:B------:R-:W-:Y:S02]  /*2e50*/  LOP3.LUT R2, R0.reuse, 0xffff, RZ, 0xc0, !PT ;  /* 0x0000ffff00027812 */ /* 0x040fe400078ec0ff */
[----:B--2---:R-:W-:-:S04]  /*2e60*/  LOP3.LUT R3, R0, 0xffff, R5, 0x80, !PT ;  /* 0x0000ffff00037812 */ /* 0x004fc800078e8005 */
[----:B------:R-:W-:-:S13]  /*2e70*/  ISETP.NE.AND P0, PT, R3, R2, PT ;  /* 0x000000020300720c */ /* 0x000fda0003f05270 */
[----:B------:R-:W-:Y:S05]  /*2e80*/  @P0 BRA `(.L_x_76) ;  /* 0x0000000000500947 */ /* 0x000fea0003800000 */
[----:B------:R-:W-:Y:S02]  /*2e90*/  SHF.R.U32.HI R5, RZ, 0x10, R5 ;  /* 0x00000010ff057819 */ /* 0x000fe40000011605 */
[----:B------:R-:W-:-:S04]  /*2ea0*/  SHF.R.U32.HI R2, RZ, 0x10, R0 ;  /* 0x00000010ff027819 */ /* 0x000fc80000011600 */
[----:B------:R-:W-:-:S04]  /*2eb0*/  LOP3.LUT R5, R5, R2, RZ, 0xc0, !PT ;  /* 0x0000000205057212 */ /* 0x000fc800078ec0ff */
[----:B------:R-:W-:-:S13]  /*2ec0*/  ISETP.NE.AND P0, PT, R5, R2, PT ;  /* 0x000000020500720c */ /* 0x000fda0003f05270 */
[----:B------:R-:W-:Y:S05]  /*2ed0*/  @P0 BRA `(.L_x_77) ;  /* 0x0000000000300947 */ /* 0x000fea0003800000 */
[----:B------:R-:W-:Y:S01]  /*2ee0*/  R2UR UR4, R0 ;  /* 0x00000000000472ca */ /* 0x000fe200000e0000 */
[----:B------:R-:W-:Y:S01]  /*2ef0*/  VOTEU.ANY UR5, UPT, PT ;  /* 0x0000000000057886 */ /* 0x000fe200038e0100 */
[----:B------:R-:W2:Y:S01]  /*2f00*/  S2R R0, SR_LANEID ;  /* 0x0000000000007919 */ /* 0x000ea20000000000 */
[----:B------:R-:W-:-:S10]  /*2f10*/  UFLO.U32 UR5, UR5 ;  /* 0x00000005000572bd */ /* 0x000fd400080e0000 */
[----:B------:R-:W-:-:S06]  /*2f20*/  ULOP3.LUT UR4, URZ, UR4, URZ, 0x33, !UPT ;  /* 0x00000004ff047292 */ /* 0x000fcc000f8e33ff */
[----:B------:R-:W-:-:S04]  /*2f30*/  IMAD.U32 R2, RZ, RZ, UR4 ;  /* 0x00000004ff027e24 */ /* 0x000fc8000f8e00ff */
[----:B------:R-:W3:Y:S02]  /*2f40*/  REDUX UR7, R2 ;  /* 0x00000000020773c4 */ /* 0x000ee40000000000 */
[----:B------:R4:W-:Y:S01]  /*2f50*/  UTCATOMSWS.AND URZ, UR4 ;  /* 0x0000000400ff79e3 */ /* 0x0009e20008000000 */
[----:B--2---:R-:W-:Y:S01]  /*2f60*/  ISETP.EQ.U32.AND P0, PT, R0, UR5, PT ;  /* 0x0000000500007c0c */ /* 0x004fe2000bf02070 */
[----:B---3--:R-:W-:-:S12]  /*2f70*/  IMAD.U32 R0, RZ, RZ, UR7 ;  /* 0x00000007ff007e24 */ /* 0x008fd8000f8e00ff */
[----:B------:R4:W-:Y:S01]  /*2f80*/  @P0 ATOMS.AND RZ, [UR6], R0 ;  /* 0x00000000ffff098c */ /* 0x0009e2000a800006 */
[----:B------:R-:W-:Y:S05]  /*2f90*/  BRA `(.L_x_75) ;  /* 0x0000000000147947 */ /* 0x000fea0003800000 */
.L_x_77:
[----:B------:R-:W-:-:S07]  /*2fa0*/  MOV R2, 0x2fc0 ;  /* 0x00002fc000027802 */ /* 0x000fce0000000f00 */
[----:B-1----:R-:W-:Y:S05]  /*2fb0*/  CALL.REL.NOINC `($__internal_0_$__cuda_sm10x_tcgen05_guardrail_trap_col_being_dealloced_not_returned_by_alloc) ;  /* 0x0000000000447944 */ /* 0x002fea0003c00000 */
[----:B------:R-:W-:Y:S05]  /*2fc0*/  BRA `(.L_x_75) ;  /* 0x0000000000087947 */ /* 0x000fea0003800000 */
.L_x_76:
[----:B------:R-:W-:-:S07]  /*2fd0*/  MOV R2, 0x2ff0 ;  /* 0x00002ff000027802 */ /* 0x000fce0000000f00 */
[----:B-1----:R-:W-:Y:S05]  /*2fe0*/  CALL.REL.NOINC `($__internal_2_$__cuda_sm10x_tcgen05_guardrail_trap_unallocated_columns_being_dealloced) ;  /* 0x0000000000507944 */ /* 0x002fea0003c00000 */
.L_x_75:
[----:B------:R-:W-:Y:S01]  /*2ff0*/  NOP ;  /* 0x0000000000007918 */ /* 0x000fe20000000000 */
[----:B----4-:R-:W-:Y:S05]  /*3000*/  EXIT ;  /* 0x000000000000794d */ /* 0x010fea0003800000 */
.L_x_60:
[----:B------:R-:W2:Y:S02]  /*3010*/  SYNCS.PHASECHK.TRANS64.TRYWAIT P0, [UR11+0x30000], RZ ;  /* 0x030000ffff0075a7 */ /* 0x000ea4000800110b */
[----:B--2---:R-:W-:Y:S05]  /*3020*/  @!P0 BRA `(.L_x_60) ;  /* 0xfffffffc00f88947 */ /* 0x004fea000383ffff */
[----:B------:R-:W-:Y:S05]  /*3030*/  BRA `(.L_x_78) ;  /* 0xffffffec00347947 */ /* 0x000fea000383ffff */
.L_x_62:
[----:B------:R-:W2:Y:S02]  /*3040*/  SYNCS.PHASECHK.TRANS64.TRYWAIT P1, [UR11+0x30020], RZ ;  /* 0x030020ffff0075a7 */ /* 0x000ea4000802110b */
[----:B--2---:R-:W-:Y:S05]  /*3050*/  @!P1 BRA `(.L_x_62) ;  /* 0xfffffffc00f89947 */ /* 0x004fea000383ffff */
[----:B------:R-:W-:Y:S05]  /*3060*/  BRA `(.L_x_79) ;  /* 0xfffffff000247947 */ /* 0x000fea000383ffff */
.L_x_63:
[----:B------:R-:W3:Y:S02]  /*3070*/  SYNCS.PHASECHK.TRANS64.TRYWAIT P0, [UR42+0x30000], R3 ;  /* 0x03000003ff0075a7 */ /* 0x000ee4000800112a */
[----:B---3--:R-:W-:Y:S05]  /*3080*/  @!P0 BRA `(.L_x_63) ;  /* 0xfffffffc00f88947 */ /* 0x008fea000383ffff */
[----:B------:R-:W-:Y:S05]  /*3090*/  BRA `(.L_x_80) ;  /* 0xfffffff000b07947 */ /* 0x000fea000383ffff */
.L_x_65:
[----:B------:R-:W3:Y:S02]  /*30a0*/  SYNCS.PHASECHK.TRANS64.TRYWAIT P0, [UR42+0x30020], R3 ;  /* 0x03002003ff0075a7 */ /* 0x000ee4000800112a */
[----:B---3--:R-:W-:Y:S05]  /*30b0*/  @!P0 BRA `(.L_x_65) ;  /* 0xfffffffc00f88947 */ /* 0x008fea000383ffff */
[----:B------:R-:W-:Y:S05]  /*30c0*/  BRA `(.L_x_81) ;  /* 0xfffffff400c87947 */ /* 0x000fea000383ffff */
        .weak           $__internal_0_$__cuda_sm10x_tcgen05_guardrail_trap_col_being_dealloced_not_returned_by_alloc
        .type           $__internal_0_$__cuda_sm10x_tcgen05_guardrail_trap_col_being_dealloced_not_returned_by_alloc,@function
        .size           $__internal_0_$__cuda_sm10x_tcgen05_guardrail_trap_col_being_dealloced_not_returned_by_alloc,($__internal_1_$__cuda_sm10x_tcgen05_guardrail_trap_phase_invalid_during_alloc - $__internal_0_$__cuda_sm10x_tcgen05_guardrail_trap_col_being_dealloced_not_returned_by_alloc)
$__internal_0_$__cuda_sm10x_tcgen05_guardrail_trap_col_being_dealloced_not_returned_by_alloc:
[----:B------:R-:W-:Y:S05]  /*30d0*/  BPT.TRAP 0x1 ;  /* 0x000000040000795c */ /* 0x000fea0000300000 */
[----:B------:R-:W-:-:S04]  /*30e0*/  IMAD.MOV.U32 R3, RZ, RZ, 0x0 ;  /* 0x00000000ff037424 */ /* 0x000fc800078e00ff */
[----:B------:R-:W-:Y:S05]  /*30f0*/  RET.REL.NODEC R2 `(gluon_tcgen05) ;  /* 0xffffffcc02c07950 */ /* 0x000fea0003c3ffff */
        .weak           $__internal_1_$__cuda_sm10x_tcgen05_guardrail_trap_phase_invalid_during_alloc
        .type           $__internal_1_$__cuda_sm10x_tcgen05_guardrail_trap_phase_invalid_during_alloc,@function
        .size           $__internal_1_$__cuda_sm10x_tcgen05_guardrail_trap_phase_invalid_during_alloc,($__internal_2_$__cuda_sm10x_tcgen05_guardrail_trap_unallocated_columns_being_dealloced - $__internal_1_$__cuda_sm10x_tcgen05_guardrail_trap_phase_invalid_during_alloc)
$__internal_1_$__cuda_sm10x_tcgen05_guardrail_trap_phase_invalid_during_alloc:
[----:B------:R-:W-:Y:S05]  /*3100*/  BPT.TRAP 0x1 ;  /* 0x000000040000795c */ /* 0x000fea0000300000 */
[----:B------:R-:W-:-:S04]  /*3110*/  IMAD.MOV.U32 R3, RZ, RZ, 0x0 ;  /* 0x00000000ff037424 */ /* 0x000fc800078e00ff */
[----:B------:R-:W-:Y:S05]  /*3120*/  RET.REL.NODEC R2 `(gluon_tcgen05) ;  /* 0xffffffcc02b47950 */ /* 0x000fea0003c3ffff */
        .weak           $__internal_2_$__cuda_sm10x_tcgen05_guardrail_trap_unallocated_columns_being_dealloced
        .type           $__internal_2_$__cuda_sm10x_tcgen05_guardrail_trap_unallocated_columns_being_dealloced,@function
        .size           $__internal_2_$__cuda_sm10x_tcgen05_guardrail_trap_unallocated_columns_being_dealloced,(.L_x_85 - $__internal_2_$__cuda_sm10x_tcgen05_guardrail_trap_unallocated_columns_being_dealloced)
$__internal_2_$__cuda_sm10x_tcgen05_guardrail_trap_unallocated_columns_being_dealloced:
[----:B------:R-:W-:Y:S05]  /*3130*/  BPT.TRAP 0x1 ;  /* 0x000000040000795c */ /* 0x000fea0000300000 */
[----:B------:R-:W-:-:S04]  /*3140*/  IMAD.MOV.U32 R3, RZ, RZ, 0x0 ;  /* 0x00000000ff037424 */ /* 0x000fc800078e00ff */
[----:B------:R-:W-:Y:S05]  /*3150*/  RET.REL.NODEC R2 `(gluon_tcgen05) ;  /* 0xffffffcc02a87950 */ /* 0x000fea0003c3ffff */
.L_x_82:
[----:B------:R-:W-:-:S00]  /*3160*/  BRA `(.L_x_82) ;  /* 0xfffffffc00fc7947 */ /* 0x000fc0000383ffff */
[----:B------:R-:W-:-:S00]  /*3170*/  NOP ;  /* 0x0000000000007918 */ /* 0x000fc00000000000 */
        /* <DEDUP_REMOVED lines=8> */
.L_x_85:


//--------------------- .nv.shared.gluon_tcgen05  --------------------------
	.section	.nv.shared.gluon_tcgen05,"aw",@nobits
	.sectionflags	@""
	.align	16
	.zero		1024


//--------------------- .nv.shared.reserved.0     --------------------------
	.section	.nv.shared.reserved.0,"aw",@nobits
	.align	8
	.weak		__nv_reservedSMEM_offset_0_alias
	.size		__nv_reservedSMEM_offset_0_alias, 0, 64
	.other		__nv_reservedSMEM_offset_0_alias,@"STO_CUDA_RESERVED_SHARED STV_DEFAULT"
__nv_reservedSMEM_offset_0_alias:
	.zero		0
.nv.shared.reserved.0:
	.zero		64
	.weak		__nv_reservedSMEM_allocation_phase
	.type		__nv_reservedSMEM_allocation_phase,@object
	.size		__nv_reservedSMEM_allocation_phase,(.L_0 - __nv_reservedSMEM_allocation_phase)
__nv_reservedSMEM_allocation_phase:
	.zero		1
.L_0:
	.zero		7
	.weak		__nv_reservedSMEM_devtool_atexit_pc
	.type		__nv_reservedSMEM_devtool_atexit_pc,@object
	.size		__nv_reservedSMEM_devtool_atexit_pc,(__nv_reservedSMEM_allocation_mask - __nv_reservedSMEM_devtool_atexit_pc)
__nv_reservedSMEM_devtool_atexit_pc:
	.zero		8
	.weak		__nv_reservedSMEM_allocation_mask
	.type		__nv_reservedSMEM_allocation_mask,@object
	.size		__nv_reservedSMEM_allocation_mask,(.L_2 - __nv_reservedSMEM_allocation_mask)
__nv_reservedSMEM_allocation_mask:
	.zero		4
.L_2:


//--------------------- .nv.constant0.gluon_tcgen05 --------------------------
	.section	.nv.constant0.gluon_tcgen05,"a",@progbits
	.sectionflags	@""
	.align	4
.nv.constant0.gluon_tcgen05:
	.zero		976


//--------------------- SYMBOLS --------------------------

	.type		.nv.reservedSmem.offset0,@object
	.size		.nv.reservedSmem.offset0,0x4
	.type		.nv.reservedSmem.cap,@object
	.size		.nv.reservedSmem.cap,0x4
